//
// Generated by NVIDIA NVVM Compiler
//
// Compiler Build ID: CL-36424714
// Cuda compilation tools, release 13.0, V13.0.88
// Based on NVVM 20.0.0
//

.version 9.0
.target sm_100
.address_size 64

	// .globl	contiguous_reduce
.extern .shared .align 16 .b8 sdata[];

.visible .entry contiguous_reduce(
	.param .u64 .ptr .align 1 contiguous_reduce_param_0,
	.param .u64 .ptr .align 1 contiguous_reduce_param_1,
	.param .u64 contiguous_reduce_param_2
)
{
	.reg .pred 	%p<8>;
	.reg .b32 	%r<17>;
	.reg .b32 	%f<29>;
	.reg .b64 	%rd<16>;

	ld.param.u64 	%rd4, [contiguous_reduce_param_0];
	ld.param.u64 	%rd6, [contiguous_reduce_param_1];
	ld.param.u64 	%rd5, [contiguous_reduce_param_2];
	cvta.to.global.u64 	%rd1, %rd6;
	mov.u32 	%r1, %tid.x;
	mov.u32 	%r2, %ctaid.x;
	mov.u32 	%r16, %ntid.x;
	mul.lo.s32 	%r8, %r2, %r16;
	shl.b32 	%r9, %r8, 1;
	add.s32 	%r4, %r9, %r1;
	shl.b32 	%r10, %r1, 2;
	mov.u32 	%r11, sdata;
	add.s32 	%r5, %r11, %r10;
	mov.b32 	%r12, 0;
	st.shared.u32 	[%r5], %r12;
	add.s32 	%r13, %r4, %r16;
	cvt.u64.u32 	%rd2, %r13;
	setp.le.u64 	%p1, %rd5, %rd2;
	@%p1 bra 	$L__BB0_2;
	mul.wide.u32 	%rd9, %r4, 4;
	add.s64 	%rd10, %rd1, %rd9;
	ld.global.f32 	%f3, [%rd10];
	shl.b64 	%rd11, %rd2, 2;
	add.s64 	%rd12, %rd1, %rd11;
	ld.global.f32 	%f4, [%rd12];
	add.f32 	%f5, %f3, %f4;
	add.f32 	%f6, %f5, 0f00000000;
	st.shared.f32 	[%r5], %f6;
	bra.uni 	$L__BB0_4;
$L__BB0_2:
	cvt.u64.u32 	%rd3, %r4;
	setp.le.u64 	%p2, %rd5, %rd3;
	@%p2 bra 	$L__BB0_4;
	shl.b64 	%rd7, %rd3, 2;
	add.s64 	%rd8, %rd1, %rd7;
	ld.global.f32 	%f1, [%rd8];
	add.f32 	%f2, %f1, 0f00000000;
	st.shared.f32 	[%r5], %f2;
$L__BB0_4:
	bar.sync 	0;
	setp.lt.u32 	%p3, %r16, 66;
	@%p3 bra 	$L__BB0_8;
$L__BB0_5:
	shr.u32 	%r7, %r16, 1;
	setp.ge.u32 	%p4, %r1, %r7;
	@%p4 bra 	$L__BB0_7;
	shl.b32 	%r14, %r7, 2;
	add.s32 	%r15, %r5, %r14;
	ld.shared.f32 	%f7, [%r15];
	ld.shared.f32 	%f8, [%r5];
	add.f32 	%f9, %f7, %f8;
	st.shared.f32 	[%r5], %f9;
$L__BB0_7:
	bar.sync 	0;
	setp.gt.u32 	%p5, %r16, 131;
	mov.u32 	%r16, %r7;
	@%p5 bra 	$L__BB0_5;
$L__BB0_8:
	setp.gt.u32 	%p6, %r1, 31;
	@%p6 bra 	$L__BB0_11;
	ld.volatile.shared.f32 	%f10, [%r5+128];
	ld.volatile.shared.f32 	%f11, [%r5];
	add.f32 	%f12, %f10, %f11;
	st.volatile.shared.f32 	[%r5], %f12;
	ld.volatile.shared.f32 	%f13, [%r5+64];
	ld.volatile.shared.f32 	%f14, [%r5];
	add.f32 	%f15, %f13, %f14;
	st.volatile.shared.f32 	[%r5], %f15;
	ld.volatile.shared.f32 	%f16, [%r5+32];
	ld.volatile.shared.f32 	%f17, [%r5];
	add.f32 	%f18, %f16, %f17;
	st.volatile.shared.f32 	[%r5], %f18;
	ld.volatile.shared.f32 	%f19, [%r5+16];
	ld.volatile.shared.f32 	%f20, [%r5];
	add.f32 	%f21, %f19, %f20;
	st.volatile.shared.f32 	[%r5], %f21;
	ld.volatile.shared.f32 	%f22, [%r5+8];
	ld.volatile.shared.f32 	%f23, [%r5];
	add.f32 	%f24, %f22, %f23;
	st.volatile.shared.f32 	[%r5], %f24;
	ld.volatile.shared.f32 	%f25, [%r5+4];
	ld.volatile.shared.f32 	%f26, [%r5];
	add.f32 	%f27, %f25, %f26;
	st.volatile.shared.f32 	[%r5], %f27;
	setp.ne.s32 	%p7, %r1, 0;
	@%p7 bra 	$L__BB0_11;
	ld.shared.f32 	%f28, [sdata];
	cvta.to.global.u64 	%rd13, %rd4;
	mul.wide.u32 	%rd14, %r2, 4;
	add.s64 	%rd15, %rd13, %rd14;
	st.global.f32 	[%rd15], %f28;
$L__BB0_11:
	ret;

}
	// .globl	contiguous_reduce2
.visible .entry contiguous_reduce2(
	.param .u64 .ptr .align 1 contiguous_reduce2_param_0,
	.param .u64 .ptr .align 1 contiguous_reduce2_param_1,
	.param .u64 .ptr .align 1 contiguous_reduce2_param_2,
	.param .u64 .ptr .align 1 contiguous_reduce2_param_3,
	.param .u64 contiguous_reduce2_param_4,
	.param .u64 contiguous_reduce2_param_5,
	.param .u64 contiguous_reduce2_param_6
)
{
	.reg .pred 	%p<53>;
	.reg .b32 	%r<217>;
	.reg .b32 	%f<29>;
	.reg .b64 	%rd<572>;

	ld.param.u64 	%rd266, [contiguous_reduce2_param_1];
	ld.param.u64 	%rd267, [contiguous_reduce2_param_2];
	ld.param.u64 	%rd268, [contiguous_reduce2_param_3];
	ld.param.u64 	%rd263, [contiguous_reduce2_param_4];
	ld.param.u64 	%rd264, [contiguous_reduce2_param_5];
	ld.param.u64 	%rd265, [contiguous_reduce2_param_6];
	cvta.to.global.u64 	%rd1, %rd268;
	cvta.to.global.u64 	%rd2, %rd267;
	cvta.to.global.u64 	%rd571, %rd266;
	mov.u32 	%r1, %tid.x;
	mov.u32 	%r2, %ctaid.x;
	mov.u32 	%r216, %ntid.x;
	mul.lo.s32 	%r51, %r2, %r216;
	shl.b32 	%r52, %r51, 1;
	add.s32 	%r4, %r52, %r1;
	shl.b32 	%r53, %r1, 2;
	mov.u32 	%r54, sdata;
	add.s32 	%r5, %r54, %r53;
	mov.b32 	%r55, 0;
	st.shared.u32 	[%r5], %r55;
	add.s32 	%r56, %r4, %r216;
	cvt.u64.u32 	%rd4, %r56;
	setp.le.u64 	%p1, %rd264, %rd4;
	@%p1 bra 	$L__BB1_54;
	cvt.u64.u32 	%rd401, %r4;
	mov.u32 	%r133, %ctaid.y;
	cvt.u64.u32 	%rd402, %r133;
	mul.lo.s64 	%rd403, %rd264, %rd402;
	add.s64 	%rd525, %rd403, %rd401;
	add.s64 	%rd523, %rd403, %rd4;
	cvt.u32.u64 	%r6, %rd263;
	add.s32 	%r210, %r6, -1;
	setp.lt.s32 	%p27, %r210, 0;
	mov.b64 	%rd529, 0;
	mov.u64 	%rd530, %rd529;
	@%p27 bra 	$L__BB1_53;
	setp.lt.u32 	%p28, %r210, 3;
	mov.b64 	%rd530, 0;
	mov.u64 	%rd529, %rd530;
	@%p28 bra 	$L__BB1_30;
	add.s32 	%r208, %r6, -2;
	and.b32  	%r134, %r6, -4;
	neg.s32 	%r207, %r134;
	mov.b64 	%rd530, 0;
$L__BB1_4:
	.pragma "nounroll";
	add.s32 	%r12, %r208, 1;
	mul.wide.u32 	%rd407, %r12, 8;
	add.s64 	%rd408, %rd2, %rd407;
	ld.global.u64 	%rd11, [%rd408];
	or.b64  	%rd409, %rd525, %rd11;
	and.b64  	%rd410, %rd409, -4294967296;
	setp.ne.s64 	%p29, %rd410, 0;
	@%p29 bra 	$L__BB1_6;
	cvt.u32.u64 	%r135, %rd11;
	cvt.u32.u64 	%r136, %rd525;
	div.u32 	%r137, %r136, %r135;
	mul.lo.s32 	%r138, %r137, %r135;
	sub.s32 	%r139, %r136, %r138;
	cvt.u64.u32 	%rd491, %r137;
	cvt.u64.u32 	%rd492, %r139;
	bra.uni 	$L__BB1_7;
$L__BB1_6:
	div.s64 	%rd491, %rd525, %rd11;
	mul.lo.s64 	%rd411, %rd491, %rd11;
	sub.s64 	%rd492, %rd525, %rd411;
$L__BB1_7:
	mul.wide.u32 	%rd412, %r12, 8;
	add.s64 	%rd413, %rd1, %rd412;
	ld.global.u64 	%rd18, [%rd413];
	mad.lo.s64 	%rd19, %rd18, %rd492, %rd529;
	or.b64  	%rd414, %rd523, %rd11;
	and.b64  	%rd415, %rd414, -4294967296;
	setp.ne.s64 	%p30, %rd415, 0;
	@%p30 bra 	$L__BB1_9;
	cvt.u32.u64 	%r140, %rd11;
	cvt.u32.u64 	%r141, %rd523;
	div.u32 	%r142, %r141, %r140;
	mul.lo.s32 	%r143, %r142, %r140;
	sub.s32 	%r144, %r141, %r143;
	cvt.u64.u32 	%rd493, %r142;
	cvt.u64.u32 	%rd494, %r144;
	bra.uni 	$L__BB1_10;
$L__BB1_9:
	div.s64 	%rd493, %rd523, %rd11;
	mul.lo.s64 	%rd416, %rd493, %rd11;
	sub.s64 	%rd494, %rd523, %rd416;
$L__BB1_10:
	mad.lo.s64 	%rd26, %rd494, %rd18, %rd530;
	mul.wide.u32 	%rd417, %r208, 8;
	add.s64 	%rd418, %rd2, %rd417;
	ld.global.u64 	%rd27, [%rd418];
	or.b64  	%rd419, %rd491, %rd27;
	and.b64  	%rd420, %rd419, -4294967296;
	setp.ne.s64 	%p31, %rd420, 0;
	@%p31 bra 	$L__BB1_12;
	cvt.u32.u64 	%r145, %rd27;
	cvt.u32.u64 	%r146, %rd491;
	div.u32 	%r147, %r146, %r145;
	mul.lo.s32 	%r148, %r147, %r145;
	sub.s32 	%r149, %r146, %r148;
	cvt.u64.u32 	%rd495, %r147;
	cvt.u64.u32 	%rd496, %r149;
	bra.uni 	$L__BB1_13;
$L__BB1_12:
	div.s64 	%rd495, %rd491, %rd27;
	mul.lo.s64 	%rd421, %rd495, %rd27;
	sub.s64 	%rd496, %rd491, %rd421;
$L__BB1_13:
	mul.wide.u32 	%rd422, %r208, 8;
	add.s64 	%rd423, %rd1, %rd422;
	ld.global.u64 	%rd34, [%rd423];
	mad.lo.s64 	%rd35, %rd34, %rd496, %rd19;
	or.b64  	%rd424, %rd493, %rd27;
	and.b64  	%rd425, %rd424, -4294967296;
	setp.ne.s64 	%p32, %rd425, 0;
	@%p32 bra 	$L__BB1_15;
	cvt.u32.u64 	%r150, %rd27;
	cvt.u32.u64 	%r151, %rd493;
	div.u32 	%r152, %r151, %r150;
	mul.lo.s32 	%r153, %r152, %r150;
	sub.s32 	%r154, %r151, %r153;
	cvt.u64.u32 	%rd497, %r152;
	cvt.u64.u32 	%rd498, %r154;
	bra.uni 	$L__BB1_16;
$L__BB1_15:
	div.s64 	%rd497, %rd493, %rd27;
	mul.lo.s64 	%rd426, %rd497, %rd27;
	sub.s64 	%rd498, %rd493, %rd426;
$L__BB1_16:
	mad.lo.s64 	%rd42, %rd498, %rd34, %rd26;
	add.s32 	%r13, %r208, -1;
	mul.wide.u32 	%rd427, %r13, 8;
	add.s64 	%rd428, %rd2, %rd427;
	ld.global.u64 	%rd43, [%rd428];
	or.b64  	%rd429, %rd495, %rd43;
	and.b64  	%rd430, %rd429, -4294967296;
	setp.ne.s64 	%p33, %rd430, 0;
	@%p33 bra 	$L__BB1_18;
	cvt.u32.u64 	%r155, %rd43;
	cvt.u32.u64 	%r156, %rd495;
	div.u32 	%r157, %r156, %r155;
	mul.lo.s32 	%r158, %r157, %r155;
	sub.s32 	%r159, %r156, %r158;
	cvt.u64.u32 	%rd499, %r157;
	cvt.u64.u32 	%rd500, %r159;
	bra.uni 	$L__BB1_19;
$L__BB1_18:
	div.s64 	%rd499, %rd495, %rd43;
	mul.lo.s64 	%rd431, %rd499, %rd43;
	sub.s64 	%rd500, %rd495, %rd431;
$L__BB1_19:
	mul.wide.u32 	%rd432, %r13, 8;
	add.s64 	%rd433, %rd1, %rd432;
	ld.global.u64 	%rd50, [%rd433];
	mad.lo.s64 	%rd51, %rd50, %rd500, %rd35;
	or.b64  	%rd434, %rd497, %rd43;
	and.b64  	%rd435, %rd434, -4294967296;
	setp.ne.s64 	%p34, %rd435, 0;
	@%p34 bra 	$L__BB1_21;
	cvt.u32.u64 	%r160, %rd43;
	cvt.u32.u64 	%r161, %rd497;
	div.u32 	%r162, %r161, %r160;
	mul.lo.s32 	%r163, %r162, %r160;
	sub.s32 	%r164, %r161, %r163;
	cvt.u64.u32 	%rd501, %r162;
	cvt.u64.u32 	%rd502, %r164;
	bra.uni 	$L__BB1_22;
$L__BB1_21:
	div.s64 	%rd501, %rd497, %rd43;
	mul.lo.s64 	%rd436, %rd501, %rd43;
	sub.s64 	%rd502, %rd497, %rd436;
$L__BB1_22:
	mad.lo.s64 	%rd58, %rd502, %rd50, %rd42;
	add.s32 	%r165, %r208, -2;
	mul.wide.u32 	%rd437, %r165, 8;
	add.s64 	%rd438, %rd2, %rd437;
	ld.global.u64 	%rd59, [%rd438];
	or.b64  	%rd439, %rd499, %rd59;
	and.b64  	%rd440, %rd439, -4294967296;
	setp.ne.s64 	%p35, %rd440, 0;
	@%p35 bra 	$L__BB1_24;
	cvt.u32.u64 	%r166, %rd59;
	cvt.u32.u64 	%r167, %rd499;
	div.u32 	%r168, %r167, %r166;
	mul.lo.s32 	%r169, %r168, %r166;
	sub.s32 	%r170, %r167, %r169;
	cvt.u64.u32 	%rd525, %r168;
	cvt.u64.u32 	%rd504, %r170;
	bra.uni 	$L__BB1_25;
$L__BB1_24:
	div.s64 	%rd525, %rd499, %rd59;
	mul.lo.s64 	%rd441, %rd525, %rd59;
	sub.s64 	%rd504, %rd499, %rd441;
$L__BB1_25:
	mul.wide.u32 	%rd442, %r165, 8;
	add.s64 	%rd443, %rd1, %rd442;
	ld.global.u64 	%rd66, [%rd443];
	mad.lo.s64 	%rd529, %rd66, %rd504, %rd51;
	or.b64  	%rd444, %rd501, %rd59;
	and.b64  	%rd445, %rd444, -4294967296;
	setp.ne.s64 	%p36, %rd445, 0;
	@%p36 bra 	$L__BB1_27;
	cvt.u32.u64 	%r172, %rd59;
	cvt.u32.u64 	%r173, %rd501;
	div.u32 	%r174, %r173, %r172;
	mul.lo.s32 	%r175, %r174, %r172;
	sub.s32 	%r176, %r173, %r175;
	cvt.u64.u32 	%rd523, %r174;
	cvt.u64.u32 	%rd506, %r176;
	bra.uni 	$L__BB1_28;
$L__BB1_27:
	div.s64 	%rd523, %rd501, %rd59;
	mul.lo.s64 	%rd446, %rd523, %rd59;
	sub.s64 	%rd506, %rd501, %rd446;
$L__BB1_28:
	mad.lo.s64 	%rd530, %rd506, %rd66, %rd58;
	add.s32 	%r208, %r208, -4;
	add.s32 	%r207, %r207, 4;
	setp.ne.s32 	%p37, %r207, 0;
	@%p37 bra 	$L__BB1_4;
	add.s32 	%r210, %r208, 1;
$L__BB1_30:
	and.b32  	%r18, %r6, 3;
	setp.eq.s32 	%p38, %r18, 0;
	@%p38 bra 	$L__BB1_53;
	setp.eq.s32 	%p39, %r18, 1;
	@%p39 bra 	$L__BB1_45;
	mul.wide.u32 	%rd448, %r210, 8;
	add.s64 	%rd449, %rd2, %rd448;
	ld.global.u64 	%rd81, [%rd449];
	or.b64  	%rd450, %rd525, %rd81;
	and.b64  	%rd451, %rd450, -4294967296;
	setp.ne.s64 	%p40, %rd451, 0;
	@%p40 bra 	$L__BB1_34;
	cvt.u32.u64 	%r177, %rd81;
	cvt.u32.u64 	%r178, %rd525;
	div.u32 	%r179, %r178, %r177;
	mul.lo.s32 	%r180, %r179, %r177;
	sub.s32 	%r181, %r178, %r180;
	cvt.u64.u32 	%rd513, %r179;
	cvt.u64.u32 	%rd514, %r181;
	bra.uni 	$L__BB1_35;
$L__BB1_34:
	div.s64 	%rd513, %rd525, %rd81;
	mul.lo.s64 	%rd452, %rd513, %rd81;
	sub.s64 	%rd514, %rd525, %rd452;
$L__BB1_35:
	add.s64 	%rd454, %rd1, %rd448;
	ld.global.u64 	%rd88, [%rd454];
	mad.lo.s64 	%rd89, %rd88, %rd514, %rd529;
	or.b64  	%rd455, %rd523, %rd81;
	and.b64  	%rd456, %rd455, -4294967296;
	setp.ne.s64 	%p41, %rd456, 0;
	@%p41 bra 	$L__BB1_37;
	cvt.u32.u64 	%r182, %rd81;
	cvt.u32.u64 	%r183, %rd523;
	div.u32 	%r184, %r183, %r182;
	mul.lo.s32 	%r185, %r184, %r182;
	sub.s32 	%r186, %r183, %r185;
	cvt.u64.u32 	%rd515, %r184;
	cvt.u64.u32 	%rd516, %r186;
	bra.uni 	$L__BB1_38;
$L__BB1_37:
	div.s64 	%rd515, %rd523, %rd81;
	mul.lo.s64 	%rd457, %rd515, %rd81;
	sub.s64 	%rd516, %rd523, %rd457;
$L__BB1_38:
	mad.lo.s64 	%rd96, %rd516, %rd88, %rd530;
	add.s32 	%r19, %r210, -1;
	mul.wide.u32 	%rd458, %r19, 8;
	add.s64 	%rd459, %rd2, %rd458;
	ld.global.u64 	%rd97, [%rd459];
	or.b64  	%rd460, %rd513, %rd97;
	and.b64  	%rd461, %rd460, -4294967296;
	setp.ne.s64 	%p42, %rd461, 0;
	@%p42 bra 	$L__BB1_40;
	cvt.u32.u64 	%r187, %rd97;
	cvt.u32.u64 	%r188, %rd513;
	div.u32 	%r189, %r188, %r187;
	mul.lo.s32 	%r190, %r189, %r187;
	sub.s32 	%r191, %r188, %r190;
	cvt.u64.u32 	%rd525, %r189;
	cvt.u64.u32 	%rd518, %r191;
	bra.uni 	$L__BB1_41;
$L__BB1_40:
	div.s64 	%rd525, %rd513, %rd97;
	mul.lo.s64 	%rd462, %rd525, %rd97;
	sub.s64 	%rd518, %rd513, %rd462;
$L__BB1_41:
	add.s64 	%rd464, %rd1, %rd458;
	ld.global.u64 	%rd104, [%rd464];
	mad.lo.s64 	%rd529, %rd104, %rd518, %rd89;
	or.b64  	%rd465, %rd515, %rd97;
	and.b64  	%rd466, %rd465, -4294967296;
	setp.ne.s64 	%p43, %rd466, 0;
	@%p43 bra 	$L__BB1_43;
	cvt.u32.u64 	%r192, %rd97;
	cvt.u32.u64 	%r193, %rd515;
	div.u32 	%r194, %r193, %r192;
	mul.lo.s32 	%r195, %r194, %r192;
	sub.s32 	%r196, %r193, %r195;
	cvt.u64.u32 	%rd523, %r194;
	cvt.u64.u32 	%rd520, %r196;
	bra.uni 	$L__BB1_44;
$L__BB1_43:
	div.s64 	%rd523, %rd515, %rd97;
	mul.lo.s64 	%rd467, %rd523, %rd97;
	sub.s64 	%rd520, %rd515, %rd467;
$L__BB1_44:
	mad.lo.s64 	%rd530, %rd520, %rd104, %rd96;
	add.s32 	%r210, %r210, -2;
$L__BB1_45:
	and.b32  	%r197, %r6, 1;
	setp.eq.b32 	%p44, %r197, 1;
	not.pred 	%p45, %p44;
	@%p45 bra 	$L__BB1_53;
	mul.wide.u32 	%rd468, %r210, 8;
	add.s64 	%rd469, %rd2, %rd468;
	ld.global.u64 	%rd119, [%rd469];
	or.b64  	%rd470, %rd525, %rd119;
	and.b64  	%rd471, %rd470, -4294967296;
	setp.ne.s64 	%p46, %rd471, 0;
	@%p46 bra 	$L__BB1_48;
	cvt.u32.u64 	%r198, %rd119;
	cvt.u32.u64 	%r199, %rd525;
	rem.u32 	%r200, %r199, %r198;
	cvt.u64.u32 	%rd527, %r200;
	bra.uni 	$L__BB1_49;
$L__BB1_48:
	rem.s64 	%rd527, %rd525, %rd119;
$L__BB1_49:
	add.s64 	%rd473, %rd1, %rd468;
	ld.global.u64 	%rd123, [%rd473];
	mad.lo.s64 	%rd529, %rd123, %rd527, %rd529;
	or.b64  	%rd474, %rd523, %rd119;
	and.b64  	%rd475, %rd474, -4294967296;
	setp.ne.s64 	%p47, %rd475, 0;
	@%p47 bra 	$L__BB1_51;
	cvt.u32.u64 	%r201, %rd119;
	cvt.u32.u64 	%r202, %rd523;
	rem.u32 	%r203, %r202, %r201;
	cvt.u64.u32 	%rd528, %r203;
	bra.uni 	$L__BB1_52;
$L__BB1_51:
	rem.s64 	%rd528, %rd523, %rd119;
$L__BB1_52:
	mad.lo.s64 	%rd530, %rd528, %rd123, %rd530;
$L__BB1_53:
	shl.b64 	%rd476, %rd529, 2;
	add.s64 	%rd477, %rd571, %rd476;
	ld.global.f32 	%f3, [%rd477];
	shl.b64 	%rd478, %rd530, 2;
	add.s64 	%rd479, %rd571, %rd478;
	ld.global.f32 	%f4, [%rd479];
	add.f32 	%f5, %f3, %f4;
	add.f32 	%f6, %f5, 0f00000000;
	st.shared.f32 	[%r5], %f6;
	bra.uni 	$L__BB1_114;
$L__BB1_54:
	cvt.u64.u32 	%rd131, %r4;
	setp.le.u64 	%p2, %rd264, %rd131;
	@%p2 bra 	$L__BB1_114;
	mov.u32 	%r57, %ctaid.y;
	cvt.u64.u32 	%rd269, %r57;
	mad.lo.s64 	%rd562, %rd264, %rd269, %rd131;
	cvt.u32.u64 	%r22, %rd263;
	add.s32 	%r214, %r22, -1;
	setp.lt.s32 	%p3, %r214, 0;
	@%p3 bra 	$L__BB1_113;
	and.b32  	%r24, %r22, 7;
	setp.lt.u32 	%p4, %r214, 7;
	@%p4 bra 	$L__BB1_84;
	add.s32 	%r212, %r22, -4;
	and.b32  	%r58, %r22, -8;
	neg.s32 	%r211, %r58;
$L__BB1_58:
	.pragma "nounroll";
	add.s32 	%r29, %r212, 3;
	mul.wide.u32 	%rd271, %r29, 8;
	add.s64 	%rd272, %rd2, %rd271;
	ld.global.u64 	%rd135, [%rd272];
	or.b64  	%rd273, %rd562, %rd135;
	and.b64  	%rd274, %rd273, -4294967296;
	setp.ne.s64 	%p5, %rd274, 0;
	@%p5 bra 	$L__BB1_60;
	cvt.u32.u64 	%r59, %rd135;
	cvt.u32.u64 	%r60, %rd562;
	div.u32 	%r61, %r60, %r59;
	mul.lo.s32 	%r62, %r61, %r59;
	sub.s32 	%r63, %r60, %r62;
	cvt.u64.u32 	%rd533, %r61;
	cvt.u64.u32 	%rd534, %r63;
	bra.uni 	$L__BB1_61;
$L__BB1_60:
	div.s64 	%rd533, %rd562, %rd135;
	mul.lo.s64 	%rd275, %rd533, %rd135;
	sub.s64 	%rd534, %rd562, %rd275;
$L__BB1_61:
	add.s64 	%rd277, %rd1, %rd271;
	ld.global.u64 	%rd278, [%rd277];
	mul.lo.s64 	%rd142, %rd278, %rd534;
	add.s32 	%r30, %r212, 2;
	mul.wide.u32 	%rd279, %r30, 8;
	add.s64 	%rd280, %rd2, %rd279;
	ld.global.u64 	%rd143, [%rd280];
	or.b64  	%rd281, %rd533, %rd143;
	and.b64  	%rd282, %rd281, -4294967296;
	setp.ne.s64 	%p6, %rd282, 0;
	@%p6 bra 	$L__BB1_63;
	cvt.u32.u64 	%r64, %rd143;
	cvt.u32.u64 	%r65, %rd533;
	div.u32 	%r66, %r65, %r64;
	mul.lo.s32 	%r67, %r66, %r64;
	sub.s32 	%r68, %r65, %r67;
	cvt.u64.u32 	%rd535, %r66;
	cvt.u64.u32 	%rd536, %r68;
	bra.uni 	$L__BB1_64;
$L__BB1_63:
	div.s64 	%rd535, %rd533, %rd143;
	mul.lo.s64 	%rd283, %rd535, %rd143;
	sub.s64 	%rd536, %rd533, %rd283;
$L__BB1_64:
	add.s64 	%rd285, %rd1, %rd279;
	ld.global.u64 	%rd286, [%rd285];
	mad.lo.s64 	%rd150, %rd286, %rd536, %rd142;
	add.s32 	%r31, %r212, 1;
	mul.wide.u32 	%rd287, %r31, 8;
	add.s64 	%rd288, %rd2, %rd287;
	ld.global.u64 	%rd151, [%rd288];
	or.b64  	%rd289, %rd535, %rd151;
	and.b64  	%rd290, %rd289, -4294967296;
	setp.ne.s64 	%p7, %rd290, 0;
	@%p7 bra 	$L__BB1_66;
	cvt.u32.u64 	%r69, %rd151;
	cvt.u32.u64 	%r70, %rd535;
	div.u32 	%r71, %r70, %r69;
	mul.lo.s32 	%r72, %r71, %r69;
	sub.s32 	%r73, %r70, %r72;
	cvt.u64.u32 	%rd537, %r71;
	cvt.u64.u32 	%rd538, %r73;
	bra.uni 	$L__BB1_67;
$L__BB1_66:
	div.s64 	%rd537, %rd535, %rd151;
	mul.lo.s64 	%rd291, %rd537, %rd151;
	sub.s64 	%rd538, %rd535, %rd291;
$L__BB1_67:
	add.s64 	%rd293, %rd1, %rd287;
	ld.global.u64 	%rd294, [%rd293];
	mad.lo.s64 	%rd158, %rd294, %rd538, %rd150;
	add.s32 	%r32, %r212, -4;
	mul.wide.u32 	%rd295, %r212, 8;
	add.s64 	%rd296, %rd2, %rd295;
	ld.global.u64 	%rd159, [%rd296];
	or.b64  	%rd297, %rd537, %rd159;
	and.b64  	%rd298, %rd297, -4294967296;
	setp.ne.s64 	%p8, %rd298, 0;
	@%p8 bra 	$L__BB1_69;
	cvt.u32.u64 	%r74, %rd159;
	cvt.u32.u64 	%r75, %rd537;
	div.u32 	%r76, %r75, %r74;
	mul.lo.s32 	%r77, %r76, %r74;
	sub.s32 	%r78, %r75, %r77;
	cvt.u64.u32 	%rd539, %r76;
	cvt.u64.u32 	%rd540, %r78;
	bra.uni 	$L__BB1_70;
$L__BB1_69:
	div.s64 	%rd539, %rd537, %rd159;
	mul.lo.s64 	%rd299, %rd539, %rd159;
	sub.s64 	%rd540, %rd537, %rd299;
$L__BB1_70:
	add.s64 	%rd301, %rd1, %rd295;
	ld.global.u64 	%rd302, [%rd301];
	mad.lo.s64 	%rd166, %rd302, %rd540, %rd158;
	add.s32 	%r33, %r212, -1;
	mul.wide.u32 	%rd303, %r33, 8;
	add.s64 	%rd304, %rd2, %rd303;
	ld.global.u64 	%rd167, [%rd304];
	or.b64  	%rd305, %rd539, %rd167;
	and.b64  	%rd306, %rd305, -4294967296;
	setp.ne.s64 	%p9, %rd306, 0;
	@%p9 bra 	$L__BB1_72;
	cvt.u32.u64 	%r79, %rd167;
	cvt.u32.u64 	%r80, %rd539;
	div.u32 	%r81, %r80, %r79;
	mul.lo.s32 	%r82, %r81, %r79;
	sub.s32 	%r83, %r80, %r82;
	cvt.u64.u32 	%rd541, %r81;
	cvt.u64.u32 	%rd542, %r83;
	bra.uni 	$L__BB1_73;
$L__BB1_72:
	div.s64 	%rd541, %rd539, %rd167;
	mul.lo.s64 	%rd307, %rd541, %rd167;
	sub.s64 	%rd542, %rd539, %rd307;
$L__BB1_73:
	add.s64 	%rd309, %rd1, %rd303;
	ld.global.u64 	%rd310, [%rd309];
	mad.lo.s64 	%rd174, %rd310, %rd542, %rd166;
	add.s32 	%r34, %r212, -2;
	mul.wide.u32 	%rd311, %r34, 8;
	add.s64 	%rd312, %rd2, %rd311;
	ld.global.u64 	%rd175, [%rd312];
	or.b64  	%rd313, %rd541, %rd175;
	and.b64  	%rd314, %rd313, -4294967296;
	setp.ne.s64 	%p10, %rd314, 0;
	@%p10 bra 	$L__BB1_75;
	cvt.u32.u64 	%r84, %rd175;
	cvt.u32.u64 	%r85, %rd541;
	div.u32 	%r86, %r85, %r84;
	mul.lo.s32 	%r87, %r86, %r84;
	sub.s32 	%r88, %r85, %r87;
	cvt.u64.u32 	%rd543, %r86;
	cvt.u64.u32 	%rd544, %r88;
	bra.uni 	$L__BB1_76;
$L__BB1_75:
	div.s64 	%rd543, %rd541, %rd175;
	mul.lo.s64 	%rd315, %rd543, %rd175;
	sub.s64 	%rd544, %rd541, %rd315;
$L__BB1_76:
	add.s64 	%rd317, %rd1, %rd311;
	ld.global.u64 	%rd318, [%rd317];
	mad.lo.s64 	%rd182, %rd318, %rd544, %rd174;
	add.s32 	%r35, %r212, -3;
	mul.wide.u32 	%rd319, %r35, 8;
	add.s64 	%rd320, %rd2, %rd319;
	ld.global.u64 	%rd183, [%rd320];
	or.b64  	%rd321, %rd543, %rd183;
	and.b64  	%rd322, %rd321, -4294967296;
	setp.ne.s64 	%p11, %rd322, 0;
	@%p11 bra 	$L__BB1_78;
	cvt.u32.u64 	%r89, %rd183;
	cvt.u32.u64 	%r90, %rd543;
	div.u32 	%r91, %r90, %r89;
	mul.lo.s32 	%r92, %r91, %r89;
	sub.s32 	%r93, %r90, %r92;
	cvt.u64.u32 	%rd545, %r91;
	cvt.u64.u32 	%rd546, %r93;
	bra.uni 	$L__BB1_79;
$L__BB1_78:
	div.s64 	%rd545, %rd543, %rd183;
	mul.lo.s64 	%rd323, %rd545, %rd183;
	sub.s64 	%rd546, %rd543, %rd323;
$L__BB1_79:
	add.s64 	%rd325, %rd1, %rd319;
	ld.global.u64 	%rd326, [%rd325];
	mad.lo.s64 	%rd190, %rd326, %rd546, %rd182;
	mul.wide.u32 	%rd327, %r32, 8;
	add.s64 	%rd328, %rd2, %rd327;
	ld.global.u64 	%rd191, [%rd328];
	or.b64  	%rd329, %rd545, %rd191;
	and.b64  	%rd330, %rd329, -4294967296;
	setp.ne.s64 	%p12, %rd330, 0;
	@%p12 bra 	$L__BB1_81;
	cvt.u32.u64 	%r94, %rd191;
	cvt.u32.u64 	%r95, %rd545;
	div.u32 	%r96, %r95, %r94;
	mul.lo.s32 	%r97, %r96, %r94;
	sub.s32 	%r98, %r95, %r97;
	cvt.u64.u32 	%rd562, %r96;
	cvt.u64.u32 	%rd548, %r98;
	bra.uni 	$L__BB1_82;
$L__BB1_81:
	div.s64 	%rd562, %rd545, %rd191;
	mul.lo.s64 	%rd331, %rd562, %rd191;
	sub.s64 	%rd548, %rd545, %rd331;
$L__BB1_82:
	add.s64 	%rd333, %rd1, %rd327;
	ld.global.u64 	%rd334, [%rd333];
	mad.lo.s64 	%rd335, %rd334, %rd548, %rd190;
	shl.b64 	%rd336, %rd335, 2;
	add.s64 	%rd571, %rd571, %rd336;
	add.s32 	%r212, %r212, -8;
	add.s32 	%r211, %r211, 8;
	setp.ne.s32 	%p13, %r211, 0;
	@%p13 bra 	$L__BB1_58;
	add.s32 	%r214, %r212, 3;
$L__BB1_84:
	setp.eq.s32 	%p14, %r24, 0;
	@%p14 bra 	$L__BB1_113;
	and.b32  	%r40, %r22, 3;
	setp.lt.u32 	%p15, %r24, 4;
	@%p15 bra 	$L__BB1_99;
	mul.wide.u32 	%rd338, %r214, 8;
	add.s64 	%rd339, %rd2, %rd338;
	ld.global.u64 	%rd202, [%rd339];
	or.b64  	%rd340, %rd562, %rd202;
	and.b64  	%rd341, %rd340, -4294967296;
	setp.ne.s64 	%p16, %rd341, 0;
	@%p16 bra 	$L__BB1_88;
	cvt.u32.u64 	%r99, %rd202;
	cvt.u32.u64 	%r100, %rd562;
	div.u32 	%r101, %r100, %r99;
	mul.lo.s32 	%r102, %r101, %r99;
	sub.s32 	%r103, %r100, %r102;
	cvt.u64.u32 	%rd552, %r101;
	cvt.u64.u32 	%rd553, %r103;
	bra.uni 	$L__BB1_89;
$L__BB1_88:
	div.s64 	%rd552, %rd562, %rd202;
	mul.lo.s64 	%rd342, %rd552, %rd202;
	sub.s64 	%rd553, %rd562, %rd342;
$L__BB1_89:
	add.s64 	%rd344, %rd1, %rd338;
	ld.global.u64 	%rd345, [%rd344];
	mul.lo.s64 	%rd209, %rd345, %rd553;
	add.s32 	%r41, %r214, -1;
	mul.wide.u32 	%rd346, %r41, 8;
	add.s64 	%rd347, %rd2, %rd346;
	ld.global.u64 	%rd210, [%rd347];
	or.b64  	%rd348, %rd552, %rd210;
	and.b64  	%rd349, %rd348, -4294967296;
	setp.ne.s64 	%p17, %rd349, 0;
	@%p17 bra 	$L__BB1_91;
	cvt.u32.u64 	%r104, %rd210;
	cvt.u32.u64 	%r105, %rd552;
	div.u32 	%r106, %r105, %r104;
	mul.lo.s32 	%r107, %r106, %r104;
	sub.s32 	%r108, %r105, %r107;
	cvt.u64.u32 	%rd554, %r106;
	cvt.u64.u32 	%rd555, %r108;
	bra.uni 	$L__BB1_92;
$L__BB1_91:
	div.s64 	%rd554, %rd552, %rd210;
	mul.lo.s64 	%rd350, %rd554, %rd210;
	sub.s64 	%rd555, %rd552, %rd350;
$L__BB1_92:
	add.s64 	%rd352, %rd1, %rd346;
	ld.global.u64 	%rd353, [%rd352];
	mad.lo.s64 	%rd217, %rd353, %rd555, %rd209;
	add.s32 	%r42, %r214, -2;
	mul.wide.u32 	%rd354, %r42, 8;
	add.s64 	%rd355, %rd2, %rd354;
	ld.global.u64 	%rd218, [%rd355];
	or.b64  	%rd356, %rd554, %rd218;
	and.b64  	%rd357, %rd356, -4294967296;
	setp.ne.s64 	%p18, %rd357, 0;
	@%p18 bra 	$L__BB1_94;
	cvt.u32.u64 	%r109, %rd218;
	cvt.u32.u64 	%r110, %rd554;
	div.u32 	%r111, %r110, %r109;
	mul.lo.s32 	%r112, %r111, %r109;
	sub.s32 	%r113, %r110, %r112;
	cvt.u64.u32 	%rd556, %r111;
	cvt.u64.u32 	%rd557, %r113;
	bra.uni 	$L__BB1_95;
$L__BB1_94:
	div.s64 	%rd556, %rd554, %rd218;
	mul.lo.s64 	%rd358, %rd556, %rd218;
	sub.s64 	%rd557, %rd554, %rd358;
$L__BB1_95:
	add.s64 	%rd360, %rd1, %rd354;
	ld.global.u64 	%rd361, [%rd360];
	mad.lo.s64 	%rd225, %rd361, %rd557, %rd217;
	add.s32 	%r43, %r214, -3;
	mul.wide.u32 	%rd362, %r43, 8;
	add.s64 	%rd363, %rd2, %rd362;
	ld.global.u64 	%rd226, [%rd363];
	or.b64  	%rd364, %rd556, %rd226;
	and.b64  	%rd365, %rd364, -4294967296;
	setp.ne.s64 	%p19, %rd365, 0;
	@%p19 bra 	$L__BB1_97;
	cvt.u32.u64 	%r114, %rd226;
	cvt.u32.u64 	%r115, %rd556;
	div.u32 	%r116, %r115, %r114;
	mul.lo.s32 	%r117, %r116, %r114;
	sub.s32 	%r118, %r115, %r117;
	cvt.u64.u32 	%rd562, %r116;
	cvt.u64.u32 	%rd559, %r118;
	bra.uni 	$L__BB1_98;
$L__BB1_97:
	div.s64 	%rd562, %rd556, %rd226;
	mul.lo.s64 	%rd366, %rd562, %rd226;
	sub.s64 	%rd559, %rd556, %rd366;
$L__BB1_98:
	add.s64 	%rd368, %rd1, %rd362;
	ld.global.u64 	%rd369, [%rd368];
	mad.lo.s64 	%rd370, %rd369, %rd559, %rd225;
	shl.b64 	%rd371, %rd370, 2;
	add.s64 	%rd571, %rd571, %rd371;
	add.s32 	%r214, %r214, -4;
$L__BB1_99:
	setp.eq.s32 	%p20, %r40, 0;
	@%p20 bra 	$L__BB1_113;
	setp.eq.s32 	%p21, %r40, 1;
	@%p21 bra 	$L__BB1_108;
	mul.wide.u32 	%rd373, %r214, 8;
	add.s64 	%rd374, %rd2, %rd373;
	ld.global.u64 	%rd237, [%rd374];
	or.b64  	%rd375, %rd562, %rd237;
	and.b64  	%rd376, %rd375, -4294967296;
	setp.ne.s64 	%p22, %rd376, 0;
	@%p22 bra 	$L__BB1_103;
	cvt.u32.u64 	%r119, %rd237;
	cvt.u32.u64 	%r120, %rd562;
	div.u32 	%r121, %r120, %r119;
	mul.lo.s32 	%r122, %r121, %r119;
	sub.s32 	%r123, %r120, %r122;
	cvt.u64.u32 	%rd563, %r121;
	cvt.u64.u32 	%rd564, %r123;
	bra.uni 	$L__BB1_104;
$L__BB1_103:
	div.s64 	%rd563, %rd562, %rd237;
	mul.lo.s64 	%rd377, %rd563, %rd237;
	sub.s64 	%rd564, %rd562, %rd377;
$L__BB1_104:
	add.s64 	%rd379, %rd1, %rd373;
	ld.global.u64 	%rd380, [%rd379];
	mul.lo.s64 	%rd244, %rd380, %rd564;
	add.s32 	%r46, %r214, -1;
	mul.wide.u32 	%rd381, %r46, 8;
	add.s64 	%rd382, %rd2, %rd381;
	ld.global.u64 	%rd245, [%rd382];
	or.b64  	%rd383, %rd563, %rd245;
	and.b64  	%rd384, %rd383, -4294967296;
	setp.ne.s64 	%p23, %rd384, 0;
	@%p23 bra 	$L__BB1_106;
	cvt.u32.u64 	%r124, %rd245;
	cvt.u32.u64 	%r125, %rd563;
	div.u32 	%r126, %r125, %r124;
	mul.lo.s32 	%r127, %r126, %r124;
	sub.s32 	%r128, %r125, %r127;
	cvt.u64.u32 	%rd562, %r126;
	cvt.u64.u32 	%rd566, %r128;
	bra.uni 	$L__BB1_107;
$L__BB1_106:
	div.s64 	%rd562, %rd563, %rd245;
	mul.lo.s64 	%rd385, %rd562, %rd245;
	sub.s64 	%rd566, %rd563, %rd385;
$L__BB1_107:
	add.s64 	%rd387, %rd1, %rd381;
	ld.global.u64 	%rd388, [%rd387];
	mad.lo.s64 	%rd389, %rd388, %rd566, %rd244;
	shl.b64 	%rd390, %rd389, 2;
	add.s64 	%rd571, %rd571, %rd390;
	add.s32 	%r214, %r214, -2;
$L__BB1_108:
	and.b32  	%r129, %r22, 1;
	setp.eq.b32 	%p24, %r129, 1;
	not.pred 	%p25, %p24;
	@%p25 bra 	$L__BB1_113;
	mul.wide.u32 	%rd391, %r214, 8;
	add.s64 	%rd392, %rd2, %rd391;
	ld.global.u64 	%rd256, [%rd392];
	or.b64  	%rd393, %rd562, %rd256;
	and.b64  	%rd394, %rd393, -4294967296;
	setp.ne.s64 	%p26, %rd394, 0;
	@%p26 bra 	$L__BB1_111;
	cvt.u32.u64 	%r130, %rd256;
	cvt.u32.u64 	%r131, %rd562;
	rem.u32 	%r132, %r131, %r130;
	cvt.u64.u32 	%rd570, %r132;
	bra.uni 	$L__BB1_112;
$L__BB1_111:
	rem.s64 	%rd570, %rd562, %rd256;
$L__BB1_112:
	add.s64 	%rd396, %rd1, %rd391;
	ld.global.u64 	%rd397, [%rd396];
	mul.lo.s64 	%rd398, %rd397, %rd570;
	shl.b64 	%rd399, %rd398, 2;
	add.s64 	%rd571, %rd571, %rd399;
$L__BB1_113:
	ld.global.f32 	%f1, [%rd571];
	add.f32 	%f2, %f1, 0f00000000;
	st.shared.f32 	[%r5], %f2;
$L__BB1_114:
	bar.sync 	0;
	setp.lt.u32 	%p48, %r216, 66;
	@%p48 bra 	$L__BB1_118;
$L__BB1_115:
	shr.u32 	%r50, %r216, 1;
	setp.ge.u32 	%p49, %r1, %r50;
	@%p49 bra 	$L__BB1_117;
	shl.b32 	%r204, %r50, 2;
	add.s32 	%r205, %r5, %r204;
	ld.shared.f32 	%f7, [%r205];
	ld.shared.f32 	%f8, [%r5];
	add.f32 	%f9, %f7, %f8;
	st.shared.f32 	[%r5], %f9;
$L__BB1_117:
	bar.sync 	0;
	setp.gt.u32 	%p50, %r216, 131;
	mov.u32 	%r216, %r50;
	@%p50 bra 	$L__BB1_115;
$L__BB1_118:
	setp.gt.u32 	%p51, %r1, 31;
	@%p51 bra 	$L__BB1_121;
	ld.volatile.shared.f32 	%f10, [%r5+128];
	ld.volatile.shared.f32 	%f11, [%r5];
	add.f32 	%f12, %f10, %f11;
	st.volatile.shared.f32 	[%r5], %f12;
	ld.volatile.shared.f32 	%f13, [%r5+64];
	ld.volatile.shared.f32 	%f14, [%r5];
	add.f32 	%f15, %f13, %f14;
	st.volatile.shared.f32 	[%r5], %f15;
	ld.volatile.shared.f32 	%f16, [%r5+32];
	ld.volatile.shared.f32 	%f17, [%r5];
	add.f32 	%f18, %f16, %f17;
	st.volatile.shared.f32 	[%r5], %f18;
	ld.volatile.shared.f32 	%f19, [%r5+16];
	ld.volatile.shared.f32 	%f20, [%r5];
	add.f32 	%f21, %f19, %f20;
	st.volatile.shared.f32 	[%r5], %f21;
	ld.volatile.shared.f32 	%f22, [%r5+8];
	ld.volatile.shared.f32 	%f23, [%r5];
	add.f32 	%f24, %f22, %f23;
	st.volatile.shared.f32 	[%r5], %f24;
	ld.volatile.shared.f32 	%f25, [%r5+4];
	ld.volatile.shared.f32 	%f26, [%r5];
	add.f32 	%f27, %f25, %f26;
	st.volatile.shared.f32 	[%r5], %f27;
	setp.ne.s32 	%p52, %r1, 0;
	@%p52 bra 	$L__BB1_121;
	ld.param.u64 	%rd486, [contiguous_reduce2_param_0];
	ld.shared.f32 	%f28, [sdata];
	cvt.u64.u32 	%rd480, %r2;
	mov.u32 	%r206, %ctaid.y;
	cvt.u64.u32 	%rd481, %r206;
	mad.lo.s64 	%rd482, %rd265, %rd481, %rd480;
	cvta.to.global.u64 	%rd483, %rd486;
	shl.b64 	%rd484, %rd482, 2;
	add.s64 	%rd485, %rd483, %rd484;
	st.global.f32 	[%rd485], %f28;
$L__BB1_121:
	ret;

}
	// .globl	contiguous_reduce22
.visible .entry contiguous_reduce22(
	.param .u64 .ptr .align 1 contiguous_reduce22_param_0,
	.param .u64 .ptr .align 1 contiguous_reduce22_param_1,
	.param .u64 contiguous_reduce22_param_2,
	.param .u64 contiguous_reduce22_param_3
)
{
	.reg .pred 	%p<8>;
	.reg .b32 	%r<20>;
	.reg .b32 	%f<29>;
	.reg .b64 	%rd<27>;

	ld.param.u64 	%rd4, [contiguous_reduce22_param_0];
	ld.param.u64 	%rd7, [contiguous_reduce22_param_1];
	ld.param.u64 	%rd5, [contiguous_reduce22_param_2];
	ld.param.u64 	%rd6, [contiguous_reduce22_param_3];
	cvta.to.global.u64 	%rd1, %rd7;
	mov.u32 	%r1, %tid.x;
	mov.u32 	%r2, %ctaid.x;
	mov.u32 	%r19, %ntid.x;
	mul.lo.s32 	%r8, %r2, %r19;
	shl.b32 	%r9, %r8, 1;
	add.s32 	%r4, %r9, %r1;
	shl.b32 	%r10, %r1, 2;
	mov.u32 	%r11, sdata;
	add.s32 	%r5, %r11, %r10;
	mov.b32 	%r12, 0;
	st.shared.u32 	[%r5], %r12;
	add.s32 	%r13, %r4, %r19;
	cvt.u64.u32 	%rd2, %r13;
	setp.le.u64 	%p1, %rd5, %rd2;
	@%p1 bra 	$L__BB2_2;
	cvt.u64.u32 	%rd12, %r4;
	mov.u32 	%r15, %ctaid.y;
	cvt.u64.u32 	%rd13, %r15;
	mul.lo.s64 	%rd14, %rd5, %rd13;
	add.s64 	%rd15, %rd14, %rd12;
	shl.b64 	%rd16, %rd15, 2;
	add.s64 	%rd17, %rd1, %rd16;
	ld.global.f32 	%f3, [%rd17];
	add.s64 	%rd18, %rd14, %rd2;
	shl.b64 	%rd19, %rd18, 2;
	add.s64 	%rd20, %rd1, %rd19;
	ld.global.f32 	%f4, [%rd20];
	add.f32 	%f5, %f3, %f4;
	add.f32 	%f6, %f5, 0f00000000;
	st.shared.f32 	[%r5], %f6;
	bra.uni 	$L__BB2_4;
$L__BB2_2:
	cvt.u64.u32 	%rd3, %r4;
	setp.le.u64 	%p2, %rd5, %rd3;
	@%p2 bra 	$L__BB2_4;
	mov.u32 	%r14, %ctaid.y;
	cvt.u64.u32 	%rd8, %r14;
	mad.lo.s64 	%rd9, %rd5, %rd8, %rd3;
	shl.b64 	%rd10, %rd9, 2;
	add.s64 	%rd11, %rd1, %rd10;
	ld.global.f32 	%f1, [%rd11];
	add.f32 	%f2, %f1, 0f00000000;
	st.shared.f32 	[%r5], %f2;
$L__BB2_4:
	bar.sync 	0;
	setp.lt.u32 	%p3, %r19, 66;
	@%p3 bra 	$L__BB2_8;
$L__BB2_5:
	shr.u32 	%r7, %r19, 1;
	setp.ge.u32 	%p4, %r1, %r7;
	@%p4 bra 	$L__BB2_7;
	shl.b32 	%r16, %r7, 2;
	add.s32 	%r17, %r5, %r16;
	ld.shared.f32 	%f7, [%r17];
	ld.shared.f32 	%f8, [%r5];
	add.f32 	%f9, %f7, %f8;
	st.shared.f32 	[%r5], %f9;
$L__BB2_7:
	bar.sync 	0;
	setp.gt.u32 	%p5, %r19, 131;
	mov.u32 	%r19, %r7;
	@%p5 bra 	$L__BB2_5;
$L__BB2_8:
	setp.gt.u32 	%p6, %r1, 31;
	@%p6 bra 	$L__BB2_11;
	ld.volatile.shared.f32 	%f10, [%r5+128];
	ld.volatile.shared.f32 	%f11, [%r5];
	add.f32 	%f12, %f10, %f11;
	st.volatile.shared.f32 	[%r5], %f12;
	ld.volatile.shared.f32 	%f13, [%r5+64];
	ld.volatile.shared.f32 	%f14, [%r5];
	add.f32 	%f15, %f13, %f14;
	st.volatile.shared.f32 	[%r5], %f15;
	ld.volatile.shared.f32 	%f16, [%r5+32];
	ld.volatile.shared.f32 	%f17, [%r5];
	add.f32 	%f18, %f16, %f17;
	st.volatile.shared.f32 	[%r5], %f18;
	ld.volatile.shared.f32 	%f19, [%r5+16];
	ld.volatile.shared.f32 	%f20, [%r5];
	add.f32 	%f21, %f19, %f20;
	st.volatile.shared.f32 	[%r5], %f21;
	ld.volatile.shared.f32 	%f22, [%r5+8];
	ld.volatile.shared.f32 	%f23, [%r5];
	add.f32 	%f24, %f22, %f23;
	st.volatile.shared.f32 	[%r5], %f24;
	ld.volatile.shared.f32 	%f25, [%r5+4];
	ld.volatile.shared.f32 	%f26, [%r5];
	add.f32 	%f27, %f25, %f26;
	st.volatile.shared.f32 	[%r5], %f27;
	setp.ne.s32 	%p7, %r1, 0;
	@%p7 bra 	$L__BB2_11;
	ld.shared.f32 	%f28, [sdata];
	cvt.u64.u32 	%rd21, %r2;
	mov.u32 	%r18, %ctaid.y;
	cvt.u64.u32 	%rd22, %r18;
	mad.lo.s64 	%rd23, %rd6, %rd22, %rd21;
	cvta.to.global.u64 	%rd24, %rd4;
	shl.b64 	%rd25, %rd23, 2;
	add.s64 	%rd26, %rd24, %rd25;
	st.global.f32 	[%rd26], %f28;
$L__BB2_11:
	ret;

}
	// .globl	contiguous_reduce3
.visible .entry contiguous_reduce3(
	.param .u64 .ptr .align 1 contiguous_reduce3_param_0,
	.param .u64 .ptr .align 1 contiguous_reduce3_param_1,
	.param .u64 .ptr .align 1 contiguous_reduce3_param_2,
	.param .u64 .ptr .align 1 contiguous_reduce3_param_3,
	.param .u64 contiguous_reduce3_param_4,
	.param .u64 contiguous_reduce3_param_5,
	.param .u64 contiguous_reduce3_param_6
)
{
	.reg .pred 	%p<38>;
	.reg .b32 	%r<204>;
	.reg .b32 	%f<56>;
	.reg .b64 	%rd<306>;

	ld.param.u64 	%rd144, [contiguous_reduce3_param_0];
	ld.param.u64 	%rd145, [contiguous_reduce3_param_1];
	ld.param.u64 	%rd148, [contiguous_reduce3_param_2];
	ld.param.u64 	%rd149, [contiguous_reduce3_param_3];
	ld.param.u64 	%rd146, [contiguous_reduce3_param_4];
	ld.param.u64 	%rd147, [contiguous_reduce3_param_5];
	ld.param.u64 	%rd150, [contiguous_reduce3_param_6];
	cvta.to.global.u64 	%rd1, %rd149;
	cvta.to.global.u64 	%rd2, %rd148;
	mov.u32 	%r1, %tid.y;
	mov.u32 	%r2, %ntid.x;
	mov.u32 	%r3, %tid.x;
	mad.lo.s32 	%r64, %r1, %r2, %r3;
	mov.u32 	%r65, %ctaid.x;
	mad.lo.s32 	%r66, %r65, %r2, %r3;
	mov.u32 	%r67, %ctaid.y;
	mov.u32 	%r4, %ntid.y;
	mad.lo.s32 	%r68, %r67, %r4, %r1;
	shl.b32 	%r69, %r64, 2;
	mov.u32 	%r70, sdata;
	add.s32 	%r6, %r70, %r69;
	mov.b32 	%r71, 0;
	st.shared.u32 	[%r6], %r71;
	cvt.u64.u32 	%rd3, %r66;
	setp.le.u64 	%p1, %rd147, %rd3;
	cvt.u64.u32 	%rd152, %r68;
	setp.le.u64 	%p2, %rd150, %rd152;
	or.pred  	%p3, %p1, %p2;
	@%p3 bra 	$L__BB3_76;
	cvt.u32.u64 	%r72, %rd3;
	cvt.u32.u64 	%r73, %rd147;
	mad.lo.s32 	%r194, %r68, %r73, %r72;
	cvt.u32.u64 	%r8, %rd146;
	add.s32 	%r193, %r8, -1;
	setp.lt.s32 	%p4, %r193, 0;
	mov.b64 	%rd305, 0;
	@%p4 bra 	$L__BB3_59;
	and.b32  	%r10, %r8, 7;
	setp.lt.u32 	%p5, %r193, 7;
	mov.b64 	%rd305, 0;
	@%p5 bra 	$L__BB3_30;
	add.s32 	%r189, %r8, -4;
	and.b32  	%r74, %r8, -8;
	neg.s32 	%r188, %r74;
	mov.b64 	%rd305, 0;
$L__BB3_4:
	.pragma "nounroll";
	add.s32 	%r16, %r189, 3;
	cvt.u64.u32 	%rd5, %r194;
	mul.wide.u32 	%rd157, %r16, 8;
	add.s64 	%rd158, %rd2, %rd157;
	ld.global.u64 	%rd6, [%rd158];
	and.b64  	%rd159, %rd6, -4294967296;
	setp.ne.s64 	%p6, %rd159, 0;
	@%p6 bra 	$L__BB3_6;
	cvt.u32.u64 	%r75, %rd6;
	cvt.u32.u64 	%r76, %rd5;
	div.u32 	%r77, %r76, %r75;
	mul.lo.s32 	%r78, %r77, %r75;
	sub.s32 	%r79, %r76, %r78;
	cvt.u64.u32 	%rd270, %r77;
	cvt.u64.u32 	%rd271, %r79;
	bra.uni 	$L__BB3_7;
$L__BB3_6:
	div.s64 	%rd270, %rd5, %rd6;
	mul.lo.s64 	%rd160, %rd270, %rd6;
	sub.s64 	%rd271, %rd5, %rd160;
$L__BB3_7:
	add.s64 	%rd162, %rd1, %rd157;
	ld.global.u64 	%rd163, [%rd162];
	mad.lo.s64 	%rd13, %rd163, %rd271, %rd305;
	add.s32 	%r17, %r189, 2;
	and.b64  	%rd14, %rd270, 4294967295;
	mul.wide.u32 	%rd164, %r17, 8;
	add.s64 	%rd165, %rd2, %rd164;
	ld.global.u64 	%rd15, [%rd165];
	and.b64  	%rd166, %rd15, -4294967296;
	setp.ne.s64 	%p7, %rd166, 0;
	@%p7 bra 	$L__BB3_9;
	cvt.u32.u64 	%r80, %rd15;
	cvt.u32.u64 	%r81, %rd14;
	div.u32 	%r82, %r81, %r80;
	mul.lo.s32 	%r83, %r82, %r80;
	sub.s32 	%r84, %r81, %r83;
	cvt.u64.u32 	%rd272, %r82;
	cvt.u64.u32 	%rd273, %r84;
	bra.uni 	$L__BB3_10;
$L__BB3_9:
	div.s64 	%rd272, %rd14, %rd15;
	mul.lo.s64 	%rd167, %rd272, %rd15;
	sub.s64 	%rd273, %rd14, %rd167;
$L__BB3_10:
	add.s64 	%rd169, %rd1, %rd164;
	ld.global.u64 	%rd170, [%rd169];
	mad.lo.s64 	%rd22, %rd170, %rd273, %rd13;
	add.s32 	%r18, %r189, 1;
	and.b64  	%rd23, %rd272, 4294967295;
	mul.wide.u32 	%rd171, %r18, 8;
	add.s64 	%rd172, %rd2, %rd171;
	ld.global.u64 	%rd24, [%rd172];
	and.b64  	%rd173, %rd24, -4294967296;
	setp.ne.s64 	%p8, %rd173, 0;
	@%p8 bra 	$L__BB3_12;
	cvt.u32.u64 	%r85, %rd24;
	cvt.u32.u64 	%r86, %rd23;
	div.u32 	%r87, %r86, %r85;
	mul.lo.s32 	%r88, %r87, %r85;
	sub.s32 	%r89, %r86, %r88;
	cvt.u64.u32 	%rd274, %r87;
	cvt.u64.u32 	%rd275, %r89;
	bra.uni 	$L__BB3_13;
$L__BB3_12:
	div.s64 	%rd274, %rd23, %rd24;
	mul.lo.s64 	%rd174, %rd274, %rd24;
	sub.s64 	%rd275, %rd23, %rd174;
$L__BB3_13:
	add.s64 	%rd176, %rd1, %rd171;
	ld.global.u64 	%rd177, [%rd176];
	mad.lo.s64 	%rd31, %rd177, %rd275, %rd22;
	add.s32 	%r19, %r189, -4;
	and.b64  	%rd32, %rd274, 4294967295;
	mul.wide.u32 	%rd178, %r189, 8;
	add.s64 	%rd179, %rd2, %rd178;
	ld.global.u64 	%rd33, [%rd179];
	and.b64  	%rd180, %rd33, -4294967296;
	setp.ne.s64 	%p9, %rd180, 0;
	@%p9 bra 	$L__BB3_15;
	cvt.u32.u64 	%r90, %rd33;
	cvt.u32.u64 	%r91, %rd32;
	div.u32 	%r92, %r91, %r90;
	mul.lo.s32 	%r93, %r92, %r90;
	sub.s32 	%r94, %r91, %r93;
	cvt.u64.u32 	%rd276, %r92;
	cvt.u64.u32 	%rd277, %r94;
	bra.uni 	$L__BB3_16;
$L__BB3_15:
	div.s64 	%rd276, %rd32, %rd33;
	mul.lo.s64 	%rd181, %rd276, %rd33;
	sub.s64 	%rd277, %rd32, %rd181;
$L__BB3_16:
	mul.wide.u32 	%rd182, %r189, 8;
	add.s64 	%rd183, %rd1, %rd182;
	ld.global.u64 	%rd184, [%rd183];
	mad.lo.s64 	%rd40, %rd184, %rd277, %rd31;
	add.s32 	%r20, %r189, -1;
	and.b64  	%rd41, %rd276, 4294967295;
	mul.wide.u32 	%rd185, %r20, 8;
	add.s64 	%rd186, %rd2, %rd185;
	ld.global.u64 	%rd42, [%rd186];
	and.b64  	%rd187, %rd42, -4294967296;
	setp.ne.s64 	%p10, %rd187, 0;
	@%p10 bra 	$L__BB3_18;
	cvt.u32.u64 	%r95, %rd42;
	cvt.u32.u64 	%r96, %rd41;
	div.u32 	%r97, %r96, %r95;
	mul.lo.s32 	%r98, %r97, %r95;
	sub.s32 	%r99, %r96, %r98;
	cvt.u64.u32 	%rd278, %r97;
	cvt.u64.u32 	%rd279, %r99;
	bra.uni 	$L__BB3_19;
$L__BB3_18:
	div.s64 	%rd278, %rd41, %rd42;
	mul.lo.s64 	%rd188, %rd278, %rd42;
	sub.s64 	%rd279, %rd41, %rd188;
$L__BB3_19:
	mul.wide.u32 	%rd189, %r20, 8;
	add.s64 	%rd190, %rd1, %rd189;
	ld.global.u64 	%rd191, [%rd190];
	mad.lo.s64 	%rd49, %rd191, %rd279, %rd40;
	add.s32 	%r21, %r189, -2;
	and.b64  	%rd50, %rd278, 4294967295;
	mul.wide.u32 	%rd192, %r21, 8;
	add.s64 	%rd193, %rd2, %rd192;
	ld.global.u64 	%rd51, [%rd193];
	and.b64  	%rd194, %rd51, -4294967296;
	setp.ne.s64 	%p11, %rd194, 0;
	@%p11 bra 	$L__BB3_21;
	cvt.u32.u64 	%r100, %rd51;
	cvt.u32.u64 	%r101, %rd50;
	div.u32 	%r102, %r101, %r100;
	mul.lo.s32 	%r103, %r102, %r100;
	sub.s32 	%r104, %r101, %r103;
	cvt.u64.u32 	%rd280, %r102;
	cvt.u64.u32 	%rd281, %r104;
	bra.uni 	$L__BB3_22;
$L__BB3_21:
	div.s64 	%rd280, %rd50, %rd51;
	mul.lo.s64 	%rd195, %rd280, %rd51;
	sub.s64 	%rd281, %rd50, %rd195;
$L__BB3_22:
	mul.wide.u32 	%rd196, %r21, 8;
	add.s64 	%rd197, %rd1, %rd196;
	ld.global.u64 	%rd198, [%rd197];
	mad.lo.s64 	%rd58, %rd198, %rd281, %rd49;
	add.s32 	%r22, %r189, -3;
	and.b64  	%rd59, %rd280, 4294967295;
	mul.wide.u32 	%rd199, %r22, 8;
	add.s64 	%rd200, %rd2, %rd199;
	ld.global.u64 	%rd60, [%rd200];
	and.b64  	%rd201, %rd60, -4294967296;
	setp.ne.s64 	%p12, %rd201, 0;
	@%p12 bra 	$L__BB3_24;
	cvt.u32.u64 	%r105, %rd60;
	cvt.u32.u64 	%r106, %rd59;
	div.u32 	%r107, %r106, %r105;
	mul.lo.s32 	%r108, %r107, %r105;
	sub.s32 	%r109, %r106, %r108;
	cvt.u64.u32 	%rd282, %r107;
	cvt.u64.u32 	%rd283, %r109;
	bra.uni 	$L__BB3_25;
$L__BB3_24:
	div.s64 	%rd282, %rd59, %rd60;
	mul.lo.s64 	%rd202, %rd282, %rd60;
	sub.s64 	%rd283, %rd59, %rd202;
$L__BB3_25:
	mul.wide.u32 	%rd203, %r22, 8;
	add.s64 	%rd204, %rd1, %rd203;
	ld.global.u64 	%rd205, [%rd204];
	mad.lo.s64 	%rd67, %rd205, %rd283, %rd58;
	and.b64  	%rd68, %rd282, 4294967295;
	mul.wide.u32 	%rd206, %r19, 8;
	add.s64 	%rd207, %rd2, %rd206;
	ld.global.u64 	%rd69, [%rd207];
	and.b64  	%rd208, %rd69, -4294967296;
	setp.ne.s64 	%p13, %rd208, 0;
	@%p13 bra 	$L__BB3_27;
	cvt.u32.u64 	%r110, %rd69;
	cvt.u32.u64 	%r111, %rd68;
	div.u32 	%r112, %r111, %r110;
	mul.lo.s32 	%r113, %r112, %r110;
	sub.s32 	%r114, %r111, %r113;
	cvt.u64.u32 	%rd284, %r112;
	cvt.u64.u32 	%rd285, %r114;
	bra.uni 	$L__BB3_28;
$L__BB3_27:
	div.s64 	%rd284, %rd68, %rd69;
	mul.lo.s64 	%rd209, %rd284, %rd69;
	sub.s64 	%rd285, %rd68, %rd209;
$L__BB3_28:
	add.s64 	%rd211, %rd1, %rd206;
	ld.global.u64 	%rd212, [%rd211];
	mad.lo.s64 	%rd305, %rd212, %rd285, %rd67;
	cvt.u32.u64 	%r194, %rd284;
	add.s32 	%r189, %r189, -8;
	add.s32 	%r188, %r188, 8;
	setp.ne.s32 	%p14, %r188, 0;
	@%p14 bra 	$L__BB3_4;
	add.s32 	%r193, %r189, 3;
$L__BB3_30:
	setp.eq.s32 	%p15, %r10, 0;
	@%p15 bra 	$L__BB3_59;
	and.b32  	%r29, %r8, 3;
	setp.lt.u32 	%p16, %r10, 4;
	@%p16 bra 	$L__BB3_45;
	cvt.u64.u32 	%rd79, %r194;
	mul.wide.u32 	%rd214, %r193, 8;
	add.s64 	%rd215, %rd2, %rd214;
	ld.global.u64 	%rd80, [%rd215];
	and.b64  	%rd216, %rd80, -4294967296;
	setp.ne.s64 	%p17, %rd216, 0;
	@%p17 bra 	$L__BB3_34;
	cvt.u32.u64 	%r115, %rd80;
	cvt.u32.u64 	%r116, %rd79;
	div.u32 	%r117, %r116, %r115;
	mul.lo.s32 	%r118, %r117, %r115;
	sub.s32 	%r119, %r116, %r118;
	cvt.u64.u32 	%rd288, %r117;
	cvt.u64.u32 	%rd289, %r119;
	bra.uni 	$L__BB3_35;
$L__BB3_34:
	div.s64 	%rd288, %rd79, %rd80;
	mul.lo.s64 	%rd217, %rd288, %rd80;
	sub.s64 	%rd289, %rd79, %rd217;
$L__BB3_35:
	add.s64 	%rd219, %rd1, %rd214;
	ld.global.u64 	%rd220, [%rd219];
	mad.lo.s64 	%rd87, %rd220, %rd289, %rd305;
	add.s32 	%r30, %r193, -1;
	and.b64  	%rd88, %rd288, 4294967295;
	mul.wide.u32 	%rd221, %r30, 8;
	add.s64 	%rd222, %rd2, %rd221;
	ld.global.u64 	%rd89, [%rd222];
	and.b64  	%rd223, %rd89, -4294967296;
	setp.ne.s64 	%p18, %rd223, 0;
	@%p18 bra 	$L__BB3_37;
	cvt.u32.u64 	%r120, %rd89;
	cvt.u32.u64 	%r121, %rd88;
	div.u32 	%r122, %r121, %r120;
	mul.lo.s32 	%r123, %r122, %r120;
	sub.s32 	%r124, %r121, %r123;
	cvt.u64.u32 	%rd290, %r122;
	cvt.u64.u32 	%rd291, %r124;
	bra.uni 	$L__BB3_38;
$L__BB3_37:
	div.s64 	%rd290, %rd88, %rd89;
	mul.lo.s64 	%rd224, %rd290, %rd89;
	sub.s64 	%rd291, %rd88, %rd224;
$L__BB3_38:
	add.s64 	%rd226, %rd1, %rd221;
	ld.global.u64 	%rd227, [%rd226];
	mad.lo.s64 	%rd96, %rd227, %rd291, %rd87;
	add.s32 	%r31, %r193, -2;
	and.b64  	%rd97, %rd290, 4294967295;
	mul.wide.u32 	%rd228, %r31, 8;
	add.s64 	%rd229, %rd2, %rd228;
	ld.global.u64 	%rd98, [%rd229];
	and.b64  	%rd230, %rd98, -4294967296;
	setp.ne.s64 	%p19, %rd230, 0;
	@%p19 bra 	$L__BB3_40;
	cvt.u32.u64 	%r125, %rd98;
	cvt.u32.u64 	%r126, %rd97;
	div.u32 	%r127, %r126, %r125;
	mul.lo.s32 	%r128, %r127, %r125;
	sub.s32 	%r129, %r126, %r128;
	cvt.u64.u32 	%rd292, %r127;
	cvt.u64.u32 	%rd293, %r129;
	bra.uni 	$L__BB3_41;
$L__BB3_40:
	div.s64 	%rd292, %rd97, %rd98;
	mul.lo.s64 	%rd231, %rd292, %rd98;
	sub.s64 	%rd293, %rd97, %rd231;
$L__BB3_41:
	add.s64 	%rd233, %rd1, %rd228;
	ld.global.u64 	%rd234, [%rd233];
	mad.lo.s64 	%rd105, %rd234, %rd293, %rd96;
	add.s32 	%r32, %r193, -3;
	and.b64  	%rd106, %rd292, 4294967295;
	mul.wide.u32 	%rd235, %r32, 8;
	add.s64 	%rd236, %rd2, %rd235;
	ld.global.u64 	%rd107, [%rd236];
	and.b64  	%rd237, %rd107, -4294967296;
	setp.ne.s64 	%p20, %rd237, 0;
	@%p20 bra 	$L__BB3_43;
	cvt.u32.u64 	%r130, %rd107;
	cvt.u32.u64 	%r131, %rd106;
	div.u32 	%r132, %r131, %r130;
	mul.lo.s32 	%r133, %r132, %r130;
	sub.s32 	%r134, %r131, %r133;
	cvt.u64.u32 	%rd294, %r132;
	cvt.u64.u32 	%rd295, %r134;
	bra.uni 	$L__BB3_44;
$L__BB3_43:
	div.s64 	%rd294, %rd106, %rd107;
	mul.lo.s64 	%rd238, %rd294, %rd107;
	sub.s64 	%rd295, %rd106, %rd238;
$L__BB3_44:
	add.s64 	%rd240, %rd1, %rd235;
	ld.global.u64 	%rd241, [%rd240];
	mad.lo.s64 	%rd305, %rd241, %rd295, %rd105;
	cvt.u32.u64 	%r194, %rd294;
	add.s32 	%r193, %r193, -4;
$L__BB3_45:
	setp.eq.s32 	%p21, %r29, 0;
	@%p21 bra 	$L__BB3_59;
	setp.eq.s32 	%p22, %r29, 1;
	@%p22 bra 	$L__BB3_54;
	cvt.u64.u32 	%rd117, %r194;
	mul.wide.u32 	%rd243, %r193, 8;
	add.s64 	%rd244, %rd2, %rd243;
	ld.global.u64 	%rd118, [%rd244];
	and.b64  	%rd245, %rd118, -4294967296;
	setp.ne.s64 	%p23, %rd245, 0;
	@%p23 bra 	$L__BB3_49;
	cvt.u32.u64 	%r135, %rd118;
	cvt.u32.u64 	%r136, %rd117;
	div.u32 	%r137, %r136, %r135;
	mul.lo.s32 	%r138, %r137, %r135;
	sub.s32 	%r139, %r136, %r138;
	cvt.u64.u32 	%rd298, %r137;
	cvt.u64.u32 	%rd299, %r139;
	bra.uni 	$L__BB3_50;
$L__BB3_49:
	div.s64 	%rd298, %rd117, %rd118;
	mul.lo.s64 	%rd246, %rd298, %rd118;
	sub.s64 	%rd299, %rd117, %rd246;
$L__BB3_50:
	add.s64 	%rd248, %rd1, %rd243;
	ld.global.u64 	%rd249, [%rd248];
	mad.lo.s64 	%rd125, %rd249, %rd299, %rd305;
	add.s32 	%r37, %r193, -1;
	and.b64  	%rd126, %rd298, 4294967295;
	mul.wide.u32 	%rd250, %r37, 8;
	add.s64 	%rd251, %rd2, %rd250;
	ld.global.u64 	%rd127, [%rd251];
	and.b64  	%rd252, %rd127, -4294967296;
	setp.ne.s64 	%p24, %rd252, 0;
	@%p24 bra 	$L__BB3_52;
	cvt.u32.u64 	%r140, %rd127;
	cvt.u32.u64 	%r141, %rd126;
	div.u32 	%r142, %r141, %r140;
	mul.lo.s32 	%r143, %r142, %r140;
	sub.s32 	%r144, %r141, %r143;
	cvt.u64.u32 	%rd300, %r142;
	cvt.u64.u32 	%rd301, %r144;
	bra.uni 	$L__BB3_53;
$L__BB3_52:
	div.s64 	%rd300, %rd126, %rd127;
	mul.lo.s64 	%rd253, %rd300, %rd127;
	sub.s64 	%rd301, %rd126, %rd253;
$L__BB3_53:
	add.s64 	%rd255, %rd1, %rd250;
	ld.global.u64 	%rd256, [%rd255];
	mad.lo.s64 	%rd305, %rd256, %rd301, %rd125;
	cvt.u32.u64 	%r194, %rd300;
	add.s32 	%r193, %r193, -2;
$L__BB3_54:
	and.b32  	%r145, %r8, 1;
	setp.eq.b32 	%p25, %r145, 1;
	not.pred 	%p26, %p25;
	@%p26 bra 	$L__BB3_59;
	cvt.u64.u32 	%rd137, %r194;
	mul.wide.u32 	%rd257, %r193, 8;
	add.s64 	%rd258, %rd2, %rd257;
	ld.global.u64 	%rd138, [%rd258];
	and.b64  	%rd259, %rd138, -4294967296;
	setp.ne.s64 	%p27, %rd259, 0;
	@%p27 bra 	$L__BB3_57;
	cvt.u32.u64 	%r146, %rd138;
	cvt.u32.u64 	%r147, %rd137;
	rem.u32 	%r148, %r147, %r146;
	cvt.u64.u32 	%rd304, %r148;
	bra.uni 	$L__BB3_58;
$L__BB3_57:
	rem.s64 	%rd304, %rd137, %rd138;
$L__BB3_58:
	add.s64 	%rd261, %rd1, %rd257;
	ld.global.u64 	%rd262, [%rd261];
	mad.lo.s64 	%rd305, %rd262, %rd304, %rd305;
$L__BB3_59:
	cvta.to.global.u64 	%rd263, %rd145;
	shl.b64 	%rd264, %rd305, 2;
	add.s64 	%rd265, %rd263, %rd264;
	ld.global.f32 	%f16, [%rd265];
	st.shared.f32 	[%r6], %f16;
	bar.sync 	0;
	setp.ne.s32 	%p28, %r1, 0;
	@%p28 bra 	$L__BB3_76;
	setp.gt.u32 	%p29, %r4, 1;
	@%p29 bra 	$L__BB3_62;
	shl.b32 	%r149, %r3, 2;
	add.s32 	%r151, %r70, %r149;
	ld.shared.f32 	%f54, [%r151];
	bra.uni 	$L__BB3_75;
$L__BB3_62:
	shl.b32 	%r153, %r3, 2;
	add.s32 	%r42, %r70, %r153;
	ld.shared.f32 	%f54, [%r42];
	add.s32 	%r43, %r4, -1;
	add.s32 	%r155, %r4, -2;
	and.b32  	%r44, %r43, 7;
	setp.lt.u32 	%p30, %r155, 7;
	mov.b32 	%r202, 1;
	@%p30 bra 	$L__BB3_66;
	and.b32  	%r158, %r43, -8;
	neg.s32 	%r199, %r158;
	shl.b32 	%r46, %r2, 2;
	add.s32 	%r160, %r153, %r46;
	mov.u32 	%r161, sdata;
	add.s32 	%r197, %r161, %r160;
	shl.b32 	%r48, %r2, 5;
	mov.b32 	%r200, 1;
	mov.b32 	%r198, 0;
$L__BB3_64:
	.pragma "nounroll";
	mul.lo.s32 	%r162, %r200, %r2;
	shl.b32 	%r163, %r162, 2;
	add.s32 	%r164, %r42, %r163;
	ld.shared.f32 	%f18, [%r197];
	add.f32 	%f19, %f18, %f54;
	add.s32 	%r165, %r164, %r46;
	ld.shared.f32 	%f20, [%r165];
	add.f32 	%f21, %f20, %f19;
	add.s32 	%r166, %r165, %r46;
	ld.shared.f32 	%f22, [%r166];
	add.f32 	%f23, %f22, %f21;
	add.s32 	%r167, %r166, %r46;
	ld.shared.f32 	%f24, [%r167];
	add.f32 	%f25, %f24, %f23;
	add.s32 	%r168, %r167, %r46;
	ld.shared.f32 	%f26, [%r168];
	add.f32 	%f27, %f26, %f25;
	add.s32 	%r169, %r168, %r46;
	ld.shared.f32 	%f28, [%r169];
	add.f32 	%f29, %f28, %f27;
	add.s32 	%r170, %r169, %r46;
	ld.shared.f32 	%f30, [%r170];
	add.f32 	%f31, %f30, %f29;
	add.s32 	%r171, %r170, %r46;
	ld.shared.f32 	%f32, [%r171];
	add.f32 	%f54, %f32, %f31;
	add.s32 	%r200, %r200, 8;
	add.s32 	%r199, %r199, 8;
	add.s32 	%r198, %r198, 8;
	add.s32 	%r197, %r197, %r48;
	setp.ne.s32 	%p31, %r199, 0;
	@%p31 bra 	$L__BB3_64;
	add.s32 	%r202, %r198, 1;
$L__BB3_66:
	setp.eq.s32 	%p32, %r44, 0;
	@%p32 bra 	$L__BB3_74;
	and.b32  	%r59, %r43, 3;
	setp.lt.u32 	%p33, %r44, 4;
	@%p33 bra 	$L__BB3_69;
	mul.lo.s32 	%r172, %r202, %r2;
	shl.b32 	%r173, %r172, 2;
	add.s32 	%r174, %r42, %r173;
	ld.shared.f32 	%f34, [%r174];
	add.f32 	%f35, %f34, %f54;
	shl.b32 	%r175, %r2, 2;
	add.s32 	%r176, %r174, %r175;
	ld.shared.f32 	%f36, [%r176];
	add.f32 	%f37, %f36, %f35;
	add.s32 	%r177, %r176, %r175;
	ld.shared.f32 	%f38, [%r177];
	add.f32 	%f39, %f38, %f37;
	add.s32 	%r178, %r177, %r175;
	ld.shared.f32 	%f40, [%r178];
	add.f32 	%f54, %f40, %f39;
	add.s32 	%r202, %r202, 4;
$L__BB3_69:
	setp.eq.s32 	%p34, %r59, 0;
	@%p34 bra 	$L__BB3_74;
	setp.eq.s32 	%p35, %r59, 1;
	@%p35 bra 	$L__BB3_72;
	mul.lo.s32 	%r179, %r202, %r2;
	shl.b32 	%r180, %r179, 2;
	add.s32 	%r181, %r42, %r180;
	ld.shared.f32 	%f42, [%r181];
	add.f32 	%f43, %f42, %f54;
	shl.b32 	%r182, %r2, 2;
	add.s32 	%r183, %r181, %r182;
	ld.shared.f32 	%f44, [%r183];
	add.f32 	%f54, %f44, %f43;
	add.s32 	%r202, %r202, 2;
$L__BB3_72:
	and.b32  	%r184, %r43, 1;
	setp.eq.b32 	%p36, %r184, 1;
	not.pred 	%p37, %p36;
	@%p37 bra 	$L__BB3_74;
	mul.lo.s32 	%r185, %r202, %r2;
	shl.b32 	%r186, %r185, 2;
	add.s32 	%r187, %r42, %r186;
	ld.shared.f32 	%f45, [%r187];
	add.f32 	%f54, %f45, %f54;
$L__BB3_74:
	st.shared.f32 	[%r42], %f54;
$L__BB3_75:
	cvta.to.global.u64 	%rd266, %rd144;
	shl.b64 	%rd267, %rd3, 2;
	add.s64 	%rd268, %rd266, %rd267;
	atom.global.add.f32 	%f46, [%rd268], %f54;
$L__BB3_76:
	ret;

}


// ===== COMPILED SASS (sm_100) =====

	.target	sm_100

	.elftype	@"ET_EXEC"


//--------------------- .note.nv.tkinfo           --------------------------
	.section	.note.nv.tkinfo,"",@"SHT_NOTE"
	.sectionflags	@"SHF_NOTE_NV_TKINFO"
	.tkinfo
        /*0018*/ 	.word	0x00000002
        /*0030*/ 	.string	""
        /*0030*/ 	.string	"ptxas"
        /*0030*/ 	.string	"Cuda compilation tools, release 13.0, V13.0.88"
        /*0030*/ 	.string	"Build cuda_13.0.r13.0/compiler.36424714_0"
        /*0030*/ 	.string	"-arch sm_100 -m 64 "



//--------------------- .note.nv.cuinfo           --------------------------
	.section	.note.nv.cuinfo,"",@"SHT_NOTE"
	.sectionflags	@"SHF_NOTE_NV_CUINFO"
        /*0018*/ 	.short	0x0002
        /*001a*/ 	.short	0x0064
        /*001c*/ 	.short	0x0082
	.zero		2


//--------------------- .nv.info                  --------------------------
	.section	.nv.info,"",@"SHT_CUDA_INFO"
	.align	4


	//----- nvinfo : EIATTR_REGCOUNT
	.align		4
        /*0000*/ 	.byte	0x04, 0x2f
        /*0002*/ 	.short	(.L_1 - .L_0)
	.align		4
.L_0:
        /*0004*/ 	.word	index@(contiguous_reduce)
        /*0008*/ 	.word	0x0000000d


	//----- nvinfo : EIATTR_FRAME_SIZE
	.align		4
.L_1:
        /*000c*/ 	.byte	0x04, 0x11
        /*000e*/ 	.short	(.L_3 - .L_2)
	.align		4
.L_2:
        /*0010*/ 	.word	index@(contiguous_reduce)
        /*0014*/ 	.word	0x00000000


	//----- nvinfo : EIATTR_REGCOUNT
	.align		4
.L_3:
        /*0018*/ 	.byte	0x04, 0x2f
        /*001a*/ 	.short	(.L_5 - .L_4)
	.align		4
.L_4:
        /*001c*/ 	.word	index@(contiguous_reduce2)
        /*0020*/ 	.word	0x00000030


	//----- nvinfo : EIATTR_FRAME_SIZE
	.align		4
.L_5:
        /*0024*/ 	.byte	0x04, 0x11
        /*0026*/ 	.short	(.L_7 - .L_6)
	.align		4
.L_6:
        /*0028*/ 	.word	index@($__internal_3_$__cuda_sm20_rem_s64)
        /*002c*/ 	.word	0x00000000


	//----- nvinfo : EIATTR_FRAME_SIZE
	.align		4
.L_7:
        /*0030*/ 	.byte	0x04, 0x11
        /*0032*/ 	.short	(.L_9 - .L_8)
	.align		4
.L_8:
        /*0034*/ 	.word	index@($__internal_2_$__cuda_sm20_div_s64)
        /*0038*/ 	.word	0x00000000


	//----- nvinfo : EIATTR_FRAME_SIZE
	.align		4
.L_9:
        /*003c*/ 	.byte	0x04, 0x11
        /*003e*/ 	.short	(.L_11 - .L_10)
	.align		4
.L_10:
        /*0040*/ 	.word	index@(contiguous_reduce2)
        /*0044*/ 	.word	0x00000000


	//----- nvinfo : EIATTR_REGCOUNT
	.align		4
.L_11:
        /*0048*/ 	.byte	0x04, 0x2f
        /*004a*/ 	.short	(.L_13 - .L_12)
	.align		4
.L_12:
        /*004c*/ 	.word	index@(contiguous_reduce22)
        /*0050*/ 	.word	0x0000000e


	//----- nvinfo : EIATTR_FRAME_SIZE
	.align		4
.L_13:
        /*0054*/ 	.byte	0x04, 0x11
        /*0056*/ 	.short	(.L_15 - .L_14)
	.align		4
.L_14:
        /*0058*/ 	.word	index@(contiguous_reduce22)
        /*005c*/ 	.word	0x00000000


	//----- nvinfo : EIATTR_REGCOUNT
	.align		4
.L_15:
        /*0060*/ 	.byte	0x04, 0x2f
        /*0062*/ 	.short	(.L_17 - .L_16)
	.align		4
.L_16:
        /*0064*/ 	.word	index@(contiguous_reduce3)
        /*0068*/ 	.word	0x0000002c


	//----- nvinfo : EIATTR_FRAME_SIZE
	.align		4
.L_17:
        /*006c*/ 	.byte	0x04, 0x11
        /*006e*/ 	.short	(.L_19 - .L_18)
	.align		4
.L_18:
        /*0070*/ 	.word	index@($__internal_1_$__cuda_sm20_rem_s64)
        /*0074*/ 	.word	0x00000000


	//----- nvinfo : EIATTR_FRAME_SIZE
	.align		4
.L_19:
        /*0078*/ 	.byte	0x04, 0x11
        /*007a*/ 	.short	(.L_21 - .L_20)
	.align		4
.L_20:
        /*007c*/ 	.word	index@($__internal_0_$__cuda_sm20_div_s64)
        /*0080*/ 	.word	0x00000000


	//----- nvinfo : EIATTR_FRAME_SIZE
	.align		4
.L_21:
        /*0084*/ 	.byte	0x04, 0x11
        /*0086*/ 	.short	(.L_23 - .L_22)
	.align		4
.L_22:
        /*0088*/ 	.word	index@(contiguous_reduce3)
        /*008c*/ 	.word	0x00000000


	//----- nvinfo : EIATTR_MIN_STACK_SIZE
	.align		4
.L_23:
        /*0090*/ 	.byte	0x04, 0x12
        /*0092*/ 	.short	(.L_25 - .L_24)
	.align		4
.L_24:
        /*0094*/ 	.word	index@(contiguous_reduce3)
        /*0098*/ 	.word	0x00000000


	//----- nvinfo : EIATTR_MIN_STACK_SIZE
	.align		4
.L_25:
        /*009c*/ 	.byte	0x04, 0x12
        /*009e*/ 	.short	(.L_27 - .L_26)
	.align		4
.L_26:
        /*00a0*/ 	.word	index@(contiguous_reduce22)
        /*00a4*/ 	.word	0x00000000


	//----- nvinfo : EIATTR_MIN_STACK_SIZE
	.align		4
.L_27:
        /*00a8*/ 	.byte	0x04, 0x12
        /*00aa*/ 	.short	(.L_29 - .L_28)
	.align		4
.L_28:
        /*00ac*/ 	.word	index@(contiguous_reduce2)
        /*00b0*/ 	.word	0x00000000


	//----- nvinfo : EIATTR_MIN_STACK_SIZE
	.align		4
.L_29:
        /*00b4*/ 	.byte	0x04, 0x12
        /*00b6*/ 	.short	(.L_31 - .L_30)
	.align		4
.L_30:
        /*00b8*/ 	.word	index@(contiguous_reduce)
        /*00bc*/ 	.word	0x00000000
.L_31:


//--------------------- .nv.compat                --------------------------
	.section	.nv.compat,"",@"SHT_CUDA_COMPAT_INFO"
	.align	4
        /*0000*/ 	.byte	0x02, 0x09, 0x00, 0x00, 0x02, 0x02, 0x01, 0x00, 0x02, 0x05, 0x05, 0x00, 0x03, 0x07, 0x01, 0x01
        /*0010*/ 	.byte	0x02, 0x03, 0x00, 0x00, 0x02, 0x06, 0x01, 0x00, 0x04, 0x0b, 0x08, 0x00, 0x09, 0x00, 0x00, 0x00
        /*0020*/ 	.byte	0x00, 0x00, 0x00, 0x00


//--------------------- .nv.info.contiguous_reduce3 --------------------------
	.section	.nv.info.contiguous_reduce3,"",@"SHT_CUDA_INFO"
	.sectionflags	@""
	.align	4


	//----- nvinfo : EIATTR_CUDA_API_VERSION
	.align		4
        /*0000*/ 	.byte	0x04, 0x37
        /*0002*/ 	.short	(.L_33 - .L_32)
.L_32:
        /*0004*/ 	.word	0x00000082


	//----- nvinfo : EIATTR_KPARAM_INFO
	.align		4
.L_33:
        /*0008*/ 	.byte	0x04, 0x17
        /*000a*/ 	.short	(.L_35 - .L_34)
.L_34:
        /*000c*/ 	.word	0x00000000
        /*0010*/ 	.short	0x0006
        /*0012*/ 	.short	0x0030
        /*0014*/ 	.byte	0x00, 0xf0, 0x21, 0x00


	//----- nvinfo : EIATTR_KPARAM_INFO
	.align		4
.L_35:
        /*0018*/ 	.byte	0x04, 0x17
        /*001a*/ 	.short	(.L_37 - .L_36)
.L_36:
        /*001c*/ 	.word	0x00000000
        /*0020*/ 	.short	0x0005
        /*0022*/ 	.short	0x0028
        /*0024*/ 	.byte	0x00, 0xf0, 0x21, 0x00


	//----- nvinfo : EIATTR_KPARAM_INFO
	.align		4
.L_37:
        /*0028*/ 	.byte	0x04, 0x17
        /*002a*/ 	.short	(.L_39 - .L_38)
.L_38:
        /*002c*/ 	.word	0x00000000
        /*0030*/ 	.short	0x0004
        /*0032*/ 	.short	0x0020
        /*0034*/ 	.byte	0x00, 0xf0, 0x21, 0x00


	//----- nvinfo : EIATTR_KPARAM_INFO
	.align		4
.L_39:
        /*0038*/ 	.byte	0x04, 0x17
        /*003a*/ 	.short	(.L_41 - .L_40)
.L_40:
        /*003c*/ 	.word	0x00000000
        /*0040*/ 	.short	0x0003
        /*0042*/ 	.short	0x0018
        /*0044*/ 	.byte	0x00, 0xf5, 0x21, 0x00


	//----- nvinfo : EIATTR_KPARAM_INFO
	.align		4
.L_41:
        /*0048*/ 	.byte	0x04, 0x17
        /*004a*/ 	.short	(.L_43 - .L_42)
.L_42:
        /*004c*/ 	.word	0x00000000
        /*0050*/ 	.short	0x0002
        /*0052*/ 	.short	0x0010
        /*0054*/ 	.byte	0x00, 0xf5, 0x21, 0x00


	//----- nvinfo : EIATTR_KPARAM_INFO
	.align		4
.L_43:
        /*0058*/ 	.byte	0x04, 0x17
        /*005a*/ 	.short	(.L_45 - .L_44)
.L_44:
        /*005c*/ 	.word	0x00000000
        /*0060*/ 	.short	0x0001
        /*0062*/ 	.short	0x0008
        /*0064*/ 	.byte	0x00, 0xf5, 0x21, 0x00


	//----- nvinfo : EIATTR_KPARAM_INFO
	.align		4
.L_45:
        /*0068*/ 	.byte	0x04, 0x17
        /*006a*/ 	.short	(.L_47 - .L_46)
.L_46:
        /*006c*/ 	.word	0x00000000
        /*0070*/ 	.short	0x0000
        /*0072*/ 	.short	0x0000
        /*0074*/ 	.byte	0x00, 0xf5, 0x21, 0x00


	//----- nvinfo : EIATTR_SPARSE_MMA_MASK
	.align		4
.L_47:
        /*0078*/ 	.byte	0x03, 0x50
        /*007a*/ 	.short	0x0000


	//----- nvinfo : EIATTR_MAXREG_COUNT
	.align		4
        /*007c*/ 	.byte	0x03, 0x1b
        /*007e*/ 	.short	0x00ff


	//----- nvinfo : EIATTR_NUM_BARRIERS
	.align		4
        /*0080*/ 	.byte	0x02, 0x4c
        /*0082*/ 	.byte	0x01
	.zero		1


	//----- nvinfo : EIATTR_MERCURY_ISA_VERSION
	.align		4
        /*0084*/ 	.byte	0x03, 0x5f
        /*0086*/ 	.short	0x0101


	//----- nvinfo : EIATTR_VRC_CTA_INIT_COUNT
	.align		4
        /*0088*/ 	.byte	0x02, 0x4a
	.zero		1
	.zero		1


	//----- nvinfo : EIATTR_EXIT_INSTR_OFFSETS
	.align		4
        /*008c*/ 	.byte	0x04, 0x1c
        /*008e*/ 	.short	(.L_49 - .L_48)


	//   ....[0]....
.L_48:
        /*0090*/ 	.word	0x00000150


	//   ....[1]....
        /*0094*/ 	.word	0x00003110


	//   ....[2]....
        /*0098*/ 	.word	0x00003740


	//----- nvinfo : EIATTR_CRS_STACK_SIZE
	.align		4
.L_49:
        /*009c*/ 	.byte	0x04, 0x1e
        /*009e*/ 	.short	(.L_51 - .L_50)
.L_50:
        /*00a0*/ 	.word	0x00000000


	//----- nvinfo : EIATTR_CBANK_PARAM_SIZE
	.align		4
.L_51:
        /*00a4*/ 	.byte	0x03, 0x19
        /*00a6*/ 	.short	0x0038


	//----- nvinfo : EIATTR_PARAM_CBANK
	.align		4
        /*00a8*/ 	.byte	0x04, 0x0a
        /*00aa*/ 	.short	(.L_53 - .L_52)
	.align		4
.L_52:
        /*00ac*/ 	.word	index@(.nv.constant0.contiguous_reduce3)
        /*00b0*/ 	.short	0x0380
        /*00b2*/ 	.short	0x0038


	//----- nvinfo : EIATTR_SW_WAR
	.align		4
.L_53:
        /*00b4*/ 	.byte	0x04, 0x36
        /*00b6*/ 	.short	(.L_55 - .L_54)
.L_54:
        /*00b8*/ 	.word	0x00000008
.L_55:


//--------------------- .nv.info.contiguous_reduce22 --------------------------
	.section	.nv.info.contiguous_reduce22,"",@"SHT_CUDA_INFO"
	.sectionflags	@""
	.align	4


	//----- nvinfo : EIATTR_CUDA_API_VERSION
	.align		4
        /*0000*/ 	.byte	0x04, 0x37
        /*0002*/ 	.short	(.L_57 - .L_56)
.L_56:
        /*0004*/ 	.word	0x00000082


	//----- nvinfo : EIATTR_KPARAM_INFO
	.align		4
.L_57:
        /*0008*/ 	.byte	0x04, 0x17
        /*000a*/ 	.short	(.L_59 - .L_58)
.L_58:
        /*000c*/ 	.word	0x00000000
        /*0010*/ 	.short	0x0003
        /*0012*/ 	.short	0x0018
        /*0014*/ 	.byte	0x00, 0xf0, 0x21, 0x00


	//----- nvinfo : EIATTR_KPARAM_INFO
	.align		4
.L_59:
        /*0018*/ 	.byte	0x04, 0x17
        /*001a*/ 	.short	(.L_61 - .L_60)
.L_60:
        /*001c*/ 	.word	0x00000000
        /*0020*/ 	.short	0x0002
        /*0022*/ 	.short	0x0010
        /*0024*/ 	.byte	0x00, 0xf0, 0x21, 0x00


	//----- nvinfo : EIATTR_KPARAM_INFO
	.align		4
.L_61:
        /*0028*/ 	.byte	0x04, 0x17
        /*002a*/ 	.short	(.L_63 - .L_62)
.L_62:
        /*002c*/ 	.word	0x00000000
        /*0030*/ 	.short	0x0001
        /*0032*/ 	.short	0x0008
        /*0034*/ 	.byte	0x00, 0xf5, 0x21, 0x00


	//----- nvinfo : EIATTR_KPARAM_INFO
	.align		4
.L_63:
        /*0038*/ 	.byte	0x04, 0x17
        /*003a*/ 	.short	(.L_65 - .L_64)
.L_64:
        /*003c*/ 	.word	0x00000000
        /*0040*/ 	.short	0x0000
        /*0042*/ 	.short	0x0000
        /*0044*/ 	.byte	0x00, 0xf5, 0x21, 0x00


	//----- nvinfo : EIATTR_SPARSE_MMA_MASK
	.align		4
.L_65:
        /*0048*/ 	.byte	0x03, 0x50
        /*004a*/ 	.short	0x0000


	//----- nvinfo : EIATTR_MAXREG_COUNT
	.align		4
        /*004c*/ 	.byte	0x03, 0x1b
        /*004e*/ 	.short	0x00ff


	//----- nvinfo : EIATTR_NUM_BARRIERS
	.align		4
        /*0050*/ 	.byte	0x02, 0x4c
        /*0052*/ 	.byte	0x01
	.zero		1


	//----- nvinfo : EIATTR_MERCURY_ISA_VERSION
	.align		4
        /*0054*/ 	.byte	0x03, 0x5f
        /*0056*/ 	.short	0x0101


	//----- nvinfo : EIATTR_VRC_CTA_INIT_COUNT
	.align		4
        /*0058*/ 	.byte	0x02, 0x4a
	.zero		1
	.zero		1


	//----- nvinfo : EIATTR_EXIT_INSTR_OFFSETS
	.align		4
        /*005c*/ 	.byte	0x04, 0x1c
        /*005e*/ 	.short	(.L_67 - .L_66)


	//   ....[0]....
.L_66:
        /*0060*/ 	.word	0x00000420


	//   ....[1]....
        /*0064*/ 	.word	0x000005c0


	//   ....[2]....
        /*0068*/ 	.word	0x000006d0


	//----- nvinfo : EIATTR_CRS_STACK_SIZE
	.align		4
.L_67:
        /*006c*/ 	.byte	0x04, 0x1e
        /*006e*/ 	.short	(.L_69 - .L_68)
.L_68:
        /*0070*/ 	.word	0x00000000


	//----- nvinfo : EIATTR_CBANK_PARAM_SIZE
	.align		4
.L_69:
        /*0074*/ 	.byte	0x03, 0x19
        /*0076*/ 	.short	0x0020


	//----- nvinfo : EIATTR_PARAM_CBANK
	.align		4
        /*0078*/ 	.byte	0x04, 0x0a
        /*007a*/ 	.short	(.L_71 - .L_70)
	.align		4
.L_70:
        /*007c*/ 	.word	index@(.nv.constant0.contiguous_reduce22)
        /*0080*/ 	.short	0x0380
        /*0082*/ 	.short	0x0020


	//----- nvinfo : EIATTR_SW_WAR
	.align		4
.L_71:
        /*0084*/ 	.byte	0x04, 0x36
        /*0086*/ 	.short	(.L_73 - .L_72)
.L_72:
        /*0088*/ 	.word	0x00000008
.L_73:


//--------------------- .nv.info.contiguous_reduce2 --------------------------
	.section	.nv.info.contiguous_reduce2,"",@"SHT_CUDA_INFO"
	.sectionflags	@""
	.align	4


	//----- nvinfo : EIATTR_CUDA_API_VERSION
	.align		4
        /*0000*/ 	.byte	0x04, 0x37
        /*0002*/ 	.short	(.L_75 - .L_74)
.L_74:
        /*0004*/ 	.word	0x00000082


	//----- nvinfo : EIATTR_KPARAM_INFO
	.align		4
.L_75:
        /*0008*/ 	.byte	0x04, 0x17
        /*000a*/ 	.short	(.L_77 - .L_76)
.L_76:
        /*000c*/ 	.word	0x00000000
        /*0010*/ 	.short	0x0006
        /*0012*/ 	.short	0x0030
        /*0014*/ 	.byte	0x00, 0xf0, 0x21, 0x00


	//----- nvinfo : EIATTR_KPARAM_INFO
	.align		4
.L_77:
        /*0018*/ 	.byte	0x04, 0x17
        /*001a*/ 	.short	(.L_79 - .L_78)
.L_78:
        /*001c*/ 	.word	0x00000000
        /*0020*/ 	.short	0x0005
        /*0022*/ 	.short	0x0028
        /*0024*/ 	.byte	0x00, 0xf0, 0x21, 0x00


	//----- nvinfo : EIATTR_KPARAM_INFO
	.align		4
.L_79:
        /*0028*/ 	.byte	0x04, 0x17
        /*002a*/ 	.short	(.L_81 - .L_80)
.L_80:
        /*002c*/ 	.word	0x00000000
        /*0030*/ 	.short	0x0004
        /*0032*/ 	.short	0x0020
        /*0034*/ 	.byte	0x00, 0xf0, 0x21, 0x00


	//----- nvinfo : EIATTR_KPARAM_INFO
	.align		4
.L_81:
        /*0038*/ 	.byte	0x04, 0x17
        /*003a*/ 	.short	(.L_83 - .L_82)
.L_82:
        /*003c*/ 	.word	0x00000000
        /*0040*/ 	.short	0x0003
        /*0042*/ 	.short	0x0018
        /*0044*/ 	.byte	0x00, 0xf5, 0x21, 0x00


	//----- nvinfo : EIATTR_KPARAM_INFO
	.align		4
.L_83:
        /*0048*/ 	.byte	0x04, 0x17
        /*004a*/ 	.short	(.L_85 - .L_84)
.L_84:
        /*004c*/ 	.word	0x00000000
        /*0050*/ 	.short	0x0002
        /*0052*/ 	.short	0x0010
        /*0054*/ 	.byte	0x00, 0xf5, 0x21, 0x00


	//----- nvinfo : EIATTR_KPARAM_INFO
	.align		4
.L_85:
        /*0058*/ 	.byte	0x04, 0x17
        /*005a*/ 	.short	(.L_87 - .L_86)
.L_86:
        /*005c*/ 	.word	0x00000000
        /*0060*/ 	.short	0x0001
        /*0062*/ 	.short	0x0008
        /*0064*/ 	.byte	0x00, 0xf5, 0x21, 0x00


	//----- nvinfo : EIATTR_KPARAM_INFO
	.align		4
.L_87:
        /*0068*/ 	.byte	0x04, 0x17
        /*006a*/ 	.short	(.L_89 - .L_88)
.L_88:
        /*006c*/ 	.word	0x00000000
        /*0070*/ 	.short	0x0000
        /*0072*/ 	.short	0x0000
        /*0074*/ 	.byte	0x00, 0xf5, 0x21, 0x00


	//----- nvinfo : EIATTR_SPARSE_MMA_MASK
	.align		4
.L_89:
        /*0078*/ 	.byte	0x03, 0x50
        /*007a*/ 	.short	0x0000


	//----- nvinfo : EIATTR_MAXREG_COUNT
	.align		4
        /*007c*/ 	.byte	0x03, 0x1b
        /*007e*/ 	.short	0x00ff


	//----- nvinfo : EIATTR_NUM_BARRIERS
	.align		4
        /*0080*/ 	.byte	0x02, 0x4c
        /*0082*/ 	.byte	0x01
	.zero		1


	//----- nvinfo : EIATTR_MERCURY_ISA_VERSION
	.align		4
        /*0084*/ 	.byte	0x03, 0x5f
        /*0086*/ 	.short	0x0101


	//----- nvinfo : EIATTR_VRC_CTA_INIT_COUNT
	.align		4
        /*0088*/ 	.byte	0x02, 0x4a
	.zero		1
	.zero		1


	//----- nvinfo : EIATTR_EXIT_INSTR_OFFSETS
	.align		4
        /*008c*/ 	.byte	0x04, 0x1c
        /*008e*/ 	.short	(.L_91 - .L_90)


	//   ....[0]....
.L_90:
        /*0090*/ 	.word	0x00006800


	//   ....[1]....
        /*0094*/ 	.word	0x000069a0


	//   ....[2]....
        /*0098*/ 	.word	0x00006ab0


	//----- nvinfo : EIATTR_CRS_STACK_SIZE
	.align		4
.L_91:
        /*009c*/ 	.byte	0x04, 0x1e
        /*009e*/ 	.short	(.L_93 - .L_92)
.L_92:
        /*00a0*/ 	.word	0x00000000


	//----- nvinfo : EIATTR_CBANK_PARAM_SIZE
	.align		4
.L_93:
        /*00a4*/ 	.byte	0x03, 0x19
        /*00a6*/ 	.short	0x0038


	//----- nvinfo : EIATTR_PARAM_CBANK
	.align		4
        /*00a8*/ 	.byte	0x04, 0x0a
        /*00aa*/ 	.short	(.L_95 - .L_94)
	.align		4
.L_94:
        /*00ac*/ 	.word	index@(.nv.constant0.contiguous_reduce2)
        /*00b0*/ 	.short	0x0380
        /*00b2*/ 	.short	0x0038


	//----- nvinfo : EIATTR_SW_WAR
	.align		4
.L_95:
        /*00b4*/ 	.byte	0x04, 0x36
        /*00b6*/ 	.short	(.L_97 - .L_96)
.L_96:
        /*00b8*/ 	.word	0x00000008
.L_97:


//--------------------- .nv.info.contiguous_reduce --------------------------
	.section	.nv.info.contiguous_reduce,"",@"SHT_CUDA_INFO"
	.sectionflags	@""
	.align	4


	//----- nvinfo : EIATTR_CUDA_API_VERSION
	.align		4
        /*0000*/ 	.byte	0x04, 0x37
        /*0002*/ 	.short	(.L_99 - .L_98)
.L_98:
        /*0004*/ 	.word	0x00000082


	//----- nvinfo : EIATTR_KPARAM_INFO
	.align		4
.L_99:
        /*0008*/ 	.byte	0x04, 0x17
        /*000a*/ 	.short	(.L_101 - .L_100)
.L_100:
        /*000c*/ 	.word	0x00000000
        /*0010*/ 	.short	0x0002
        /*0012*/ 	.short	0x0010
        /*0014*/ 	.byte	0x00, 0xf0, 0x21, 0x00


	//----- nvinfo : EIATTR_KPARAM_INFO
	.align		4
.L_101:
        /*0018*/ 	.byte	0x04, 0x17
        /*001a*/ 	.short	(.L_103 - .L_102)
.L_102:
        /*001c*/ 	.word	0x00000000
        /*0020*/ 	.short	0x0001
        /*0022*/ 	.short	0x0008
        /*0024*/ 	.byte	0x00, 0xf5, 0x21, 0x00


	//----- nvinfo : EIATTR_KPARAM_INFO
	.align		4
.L_103:
        /*0028*/ 	.byte	0x04, 0x17
        /*002a*/ 	.short	(.L_105 - .L_104)
.L_104:
        /*002c*/ 	.word	0x00000000
        /*0030*/ 	.short	0x0000
        /*0032*/ 	.short	0x0000
        /*0034*/ 	.byte	0x00, 0xf5, 0x21, 0x00


	//----- nvinfo : EIATTR_SPARSE_MMA_MASK
	.align		4
.L_105:
        /*0038*/ 	.byte	0x03, 0x50
        /*003a*/ 	.short	0x0000


	//----- nvinfo : EIATTR_MAXREG_COUNT
	.align		4
        /*003c*/ 	.byte	0x03, 0x1b
        /*003e*/ 	.short	0x00ff


	//----- nvinfo : EIATTR_NUM_BARRIERS
	.align		4
        /*0040*/ 	.byte	0x02, 0x4c
        /*0042*/ 	.byte	0x01
	.zero		1


	//----- nvinfo : EIATTR_MERCURY_ISA_VERSION
	.align		4
        /*0044*/ 	.byte	0x03, 0x5f
        /*0046*/ 	.short	0x0101


	//----- nvinfo : EIATTR_VRC_CTA_INIT_COUNT
	.align		4
        /*0048*/ 	.byte	0x02, 0x4a
	.zero		1
	.zero		1


	//----- nvinfo : EIATTR_EXIT_INSTR_OFFSETS
	.align		4
        /*004c*/ 	.byte	0x04, 0x1c
        /*004e*/ 	.short	(.L_107 - .L_106)


	//   ....[0]....
.L_106:
        /*0050*/ 	.word	0x00000360


	//   ....[1]....
        /*0054*/ 	.word	0x00000500


	//   ....[2]....
        /*0058*/ 	.word	0x00000580


	//----- nvinfo : EIATTR_CRS_STACK_SIZE
	.align		4
.L_107:
        /*005c*/ 	.byte	0x04, 0x1e
        /*005e*/ 	.short	(.L_109 - .L_108)
.L_108:
        /*0060*/ 	.word	0x00000000


	//----- nvinfo : EIATTR_CBANK_PARAM_SIZE
	.align		4
.L_109:
        /*0064*/ 	.byte	0x03, 0x19
        /*0066*/ 	.short	0x0018


	//----- nvinfo : EIATTR_PARAM_CBANK
	.align		4
        /*0068*/ 	.byte	0x04, 0x0a
        /*006a*/ 	.short	(.L_111 - .L_110)
	.align		4
.L_110:
        /*006c*/ 	.word	index@(.nv.constant0.contiguous_reduce)
        /*0070*/ 	.short	0x0380
        /*0072*/ 	.short	0x0018


	//----- nvinfo : EIATTR_SW_WAR
	.align		4
.L_111:
        /*0074*/ 	.byte	0x04, 0x36
        /*0076*/ 	.short	(.L_113 - .L_112)
.L_112:
        /*0078*/ 	.word	0x00000008
.L_113:


//--------------------- .nv.callgraph             --------------------------
	.section	.nv.callgraph,"",@"SHT_CUDA_CALLGRAPH"
	.align	4
	.sectionentsize	8
	.align		4
        /*0000*/ 	.word	0x00000000
	.align		4
        /*0004*/ 	.word	0xffffffff
	.align		4
        /*0008*/ 	.word	0x00000000
	.align		4
        /*000c*/ 	.word	0xfffffffe
	.align		4
        /*0010*/ 	.word	0x00000000
	.align		4
        /*0014*/ 	.word	0xfffffffd
	.align		4
        /*0018*/ 	.word	0x00000000
	.align		4
        /*001c*/ 	.word	0xfffffffc


//--------------------- .text.contiguous_reduce3  --------------------------
	.section	.text.contiguous_reduce3,"ax",@progbits
	.align	128
        .global         contiguous_reduce3
        .type           contiguous_reduce3,@function
        .size           contiguous_reduce3,(.L_x_156 - contiguous_reduce3)
        .other          contiguous_reduce3,@"STO_CUDA_ENTRY STV_DEFAULT"
contiguous_reduce3:
.text.contiguous_reduce3:
[----:B------:R-:W-:Y:S01]  /*0000*/  LDC R1, c[0x0][0x37c] ;  /* 0x0000df00ff017b82 */ /* 0x000fe20000000800 */
[----:B------:R-:W0:Y:S01]  /*0010*/  S2R R9, SR_TID.Y ;  /* 0x0000000000097919 */ /* 0x000e220000002200 */
[----:B------:R-:W1:Y:S06]  /*0020*/  LDCU UR9, c[0x0][0x360] ;  /* 0x00006c00ff0977ac */ /* 0x000e6c0008000800 */
[----:B------:R-:W0:Y:S01]  /*0030*/  S2UR UR4, SR_CTAID.Y ;  /* 0x00000000000479c3 */ /* 0x000e220000002600 */
[----:B------:R-:W1:Y:S01]  /*0040*/  S2R R8, SR_TID.X ;  /* 0x0000000000087919 */ /* 0x000e620000002100 */
[----:B------:R-:W2:Y:S01]  /*0050*/  LDCU.64 UR6, c[0x0][0x3b0] ;  /* 0x00007600ff0677ac */ /* 0x000ea20008000a00 */
[----:B------:R-:W1:Y:S01]  /*0060*/  S2R R5, SR_CTAID.X ;  /* 0x0000000000057919 */ /* 0x000e620000002500 */
[----:B------:R-:W3:Y:S04]  /*0070*/  LDCU.64 UR12, c[0x0][0x3a8] ;  /* 0x00007500ff0c77ac */ /* 0x000ee80008000a00 */
[----:B------:R-:W0:Y:S08]  /*0080*/  LDC R7, c[0x0][0x364] ;  /* 0x0000d900ff077b82 */ /* 0x000e300000000800 */
[----:B------:R-:W4:Y:S01]  /*0090*/  S2UR UR5, SR_CgaCtaId ;  /* 0x00000000000579c3 */ /* 0x000f220000008800 */
[----:B0-----:R-:W-:Y:S01]  /*00a0*/  IMAD R3, R7, UR4, R9 ;  /* 0x0000000407037c24 */ /* 0x001fe2000f8e0209 */
[----:B------:R-:W-:-:S04]  /*00b0*/  UMOV UR4, 0x400 ;  /* 0x0000040000047882 */ /* 0x000fc80000000000 */
[----:B--2---:R-:W-:Y:S01]  /*00c0*/  ISETP.GE.U32.AND P0, PT, R3, UR6, PT ;  /* 0x0000000603007c0c */ /* 0x004fe2000bf06070 */
[--C-:B-1----:R-:W-:Y:S01]  /*00d0*/  IMAD R6, R5, UR9, R8.reuse ;  /* 0x0000000905067c24 */ /* 0x102fe2000f8e0208 */
[----:B----4-:R-:W-:Y:S02]  /*00e0*/  ULEA UR5, UR5, UR4, 0x18 ;  /* 0x0000000405057291 */ /* 0x010fe4000f8ec0ff */
[----:B------:R-:W-:Y:S01]  /*00f0*/  ISETP.GE.U32.AND.EX P0, PT, RZ, UR7, PT, P0 ;  /* 0x00000007ff007c0c */ /* 0x000fe2000bf06100 */
[----:B------:R-:W-:Y:S01]  /*0100*/  IMAD R5, R9, UR9, R8 ;  /* 0x0000000909057c24 */ /* 0x000fe2000f8e0208 */
[----:B---3--:R-:W-:-:S04]  /*0110*/  ISETP.GE.U32.AND P1, PT, R6, UR12, PT ;  /* 0x0000000c06007c0c */ /* 0x008fc8000bf26070 */
[----:B------:R-:W-:Y:S02]  /*0120*/  ISETP.GE.U32.OR.EX P0, PT, RZ, UR13, P0, P1 ;  /* 0x0000000dff007c0c */ /* 0x000fe40008706510 */
[----:B------:R-:W-:-:S05]  /*0130*/  LEA R5, R5, UR5, 0x2 ;  /* 0x0000000505057c11 */ /* 0x000fca000f8e10ff */
[----:B------:R0:W-:Y:S06]  /*0140*/  STS [R5], RZ ;  /* 0x000000ff05007388 */ /* 0x0001ec0000000800 */
[----:B------:R-:W-:Y:S05]  /*0150*/  @P0 EXIT ;  /* 0x000000000000094d */ /* 0x000fea0003800000 */
[----:B------:R-:W1:Y:S01]  /*0160*/  LDCU UR6, c[0x0][0x3a0] ;  /* 0x00007400ff0677ac */ /* 0x000e620008000800 */
[----:B------:R-:W-:Y:S01]  /*0170*/  IMAD R0, R3, UR12, R6 ;  /* 0x0000000c03007c24 */ /* 0x000fe2000f8e0206 */
[----:B------:R-:W-:Y:S01]  /*0180*/  CS2R R32, SRZ ;  /* 0x0000000000207805 */ /* 0x000fe2000001ff00 */
[----:B------:R-:W2:Y:S01]  /*0190*/  LDCU.64 UR10, c[0x0][0x358] ;  /* 0x00006b00ff0a77ac */ /* 0x000ea20008000a00 */
[----:B-1----:R-:W-:-:S04]  /*01a0*/  UIADD3 UR4, UPT, UPT, UR6, -0x1, URZ ;  /* 0xffffffff06047890 */ /* 0x002fc8000fffe0ff */
[----:B------:R-:W-:-:S09]  /*01b0*/  UISETP.GE.AND UP0, UPT, UR4, URZ, UPT ;  /* 0x000000ff0400728c */ /* 0x000fd2000bf06270 */
[----:B--2---:R-:W-:Y:S05]  /*01c0*/  BRA.U !UP0, `(.L_x_0) ;  /* 0x0000002d08b47547 */ /* 0x004fea000b800000 */
[----:B------:R-:W-:Y:S01]  /*01d0*/  MOV R4, UR4 ;  /* 0x0000000400047c02 */ /* 0x000fe20008000f00 */
[----:B------:R-:W-:Y:S01]  /*01e0*/  ULOP3.LUT UR8, UR6, 0x7, URZ, 0xc0, !UPT ;  /* 0x0000000706087892 */ /* 0x000fe2000f8ec0ff */
[----:B------:R-:W-:Y:S01]  /*01f0*/  CS2R R32, SRZ ;  /* 0x0000000000207805 */ /* 0x000fe2000001ff00 */
[----:B------:R-:W-:Y:S01]  /*0200*/  UMOV UR4, URZ ;  /* 0x000000ff00047c82 */ /* 0x000fe20008000000 */
[----:B------:R-:W-:-:S13]  /*0210*/  ISETP.GE.U32.AND P0, PT, R4, 0x7, PT ;  /* 0x000000070400780c */ /* 0x000fda0003f06070 */
[----:B------:R-:W-:Y:S05]  /*0220*/  @!P0 BRA `(.L_x_1) ;  /* 0x0000001800308947 */ /* 0x000fea0003800000 */
[----:B------:R-:W1:Y:S01]  /*0230*/  LDC.64 R14, c[0x0][0x390] ;  /* 0x0000e400ff0e7b82 */ /* 0x000e620000000a00 */
[----:B------:R-:W-:Y:S01]  /*0240*/  ULOP3.LUT UR7, UR6, 0xfffffff8, URZ, 0xc0, !UPT ;  /* 0xfffffff806077892 */ /* 0x000fe2000f8ec0ff */
[----:B------:R-:W-:Y:S01]  /*0250*/  CS2R R32, SRZ ;  /* 0x0000000000207805 */ /* 0x000fe2000001ff00 */
[----:B------:R-:W-:Y:S02]  /*0260*/  UIADD3 UR6, UPT, UPT, UR6, -0x4, URZ ;  /* 0xfffffffc06067890 */ /* 0x000fe4000fffe0ff */
[----:B------:R-:W-:-:S03]  /*0270*/  UIADD3 UR7, UPT, UPT, -UR7, URZ, URZ ;  /* 0x000000ff07077290 */ /* 0x000fc6000fffe1ff */
[----:B------:R-:W2:Y:S01]  /*0280*/  LDC.64 R16, c[0x0][0x398] ;  /* 0x0000e600ff107b82 */ /* 0x000ea20000000a00 */
[----:B------:R-:W-:-:S07]  /*0290*/  IMAD.U32 R4, RZ, RZ, UR6 ;  /* 0x00000006ff047e24 */ /* 0x000fce000f8e00ff */
[----:B------:R-:W3:Y:S08]  /*02a0*/  LDC.64 R18, c[0x0][0x390] ;  /* 0x0000e400ff127b82 */ /* 0x000ef00000000a00 */
[----:B------:R-:W4:Y:S02]  /*02b0*/  LDC.64 R20, c[0x0][0x398] ;  /* 0x0000e600ff147b82 */ /* 0x000f240000000a00 */
.L_x_18:
[----:B------:R-:W-:-:S05]  /*02c0*/  IADD3 R29, PT, PT, R4, 0x3, RZ ;  /* 0x00000003041d7810 */ /* 0x000fca0007ffe0ff */
[----:B---3--:R-:W-:-:S06]  /*02d0*/  IMAD.WIDE.U32 R34, R29, 0x8, R18 ;  /* 0x000000081d227825 */ /* 0x008fcc00078e0012 */
[----:B------:R-:W3:Y:S02]  /*02e0*/  LDG.E.64 R34, desc[UR10][R34.64] ;  /* 0x0000000a22227981 */ /* 0x000ee4000c1e1b00 */
[----:B---3--:R-:W-:-:S13]  /*02f0*/  ISETP.NE.U32.AND P0, PT, R35, RZ, PT ;  /* 0x000000ff2300720c */ /* 0x008fda0003f05070 */
[----:B------:R-:W-:Y:S05]  /*0300*/  @P0 BRA `(.L_x_2) ;  /* 0x0000000000580947 */ /* 0x000fea0003800000 */
[----:B------:R-:W3:Y:S01]  /*0310*/  I2F.U32.RP R10, R34 ;  /* 0x00000022000a7306 */ /* 0x000ee20000209000 */
[----:B------:R-:W-:Y:S02]  /*0320*/  IADD3 R11, PT, PT, RZ, -R34, RZ ;  /* 0x80000022ff0b7210 */ /* 0x000fe40007ffe0ff */
[----:B------:R-:W-:-:S05]  /*0330*/  ISETP.NE.U32.AND P2, PT, R34, RZ, PT ;  /* 0x000000ff2200720c */ /* 0x000fca0003f45070 */
[----:B---3--:R-:W3:Y:S02]  /*0340*/  MUFU.RCP R10, R10 ;  /* 0x0000000a000a7308 */ /* 0x008ee40000001000 */
[----:B---3--:R-:W-:-:S06]  /*0350*/  VIADD R2, R10, 0xffffffe ;  /* 0x0ffffffe0a027836 */ /* 0x008fcc0000000000 */
[----:B------:R3:W5:Y:S02]  /*0360*/  F2I.FTZ.U32.TRUNC.NTZ R3, R2 ;  /* 0x0000000200037305 */ /* 0x000764000021f000 */
[----:B---3--:R-:W-:Y:S02]  /*0370*/  IMAD.MOV.U32 R2, RZ, RZ, RZ ;  /* 0x000000ffff027224 */ /* 0x008fe400078e00ff */
[----:B-----5:R-:W-:-:S04]  /*0380*/  IMAD R11, R11, R3, RZ ;  /* 0x000000030b0b7224 */ /* 0x020fc800078e02ff */
[----:B------:R-:W-:-:S04]  /*0390*/  IMAD.HI.U32 R3, R3, R11, R2 ;  /* 0x0000000b03037227 */ /* 0x000fc800078e0002 */
[----:B------:R-:W-:Y:S02]  /*03a0*/  IMAD.MOV.U32 R11, RZ, RZ, RZ ;  /* 0x000000ffff0b7224 */ /* 0x000fe400078e00ff */
[----:B------:R-:W-:-:S05]  /*03b0*/  IMAD.HI.U32 R26, R3, R0, RZ ;  /* 0x00000000031a7227 */ /* 0x000fca00078e00ff */
[----:B------:R-:W-:-:S05]  /*03c0*/  IADD3 R3, PT, PT, -R26, RZ, RZ ;  /* 0x000000ff1a037210 */ /* 0x000fca0007ffe1ff */
[----:B------:R-:W-:-:S05]  /*03d0*/  IMAD R3, R34, R3, R0 ;  /* 0x0000000322037224 */ /* 0x000fca00078e0200 */
[----:B------:R-:W-:-:S13]  /*03e0*/  ISETP.GE.U32.AND P0, PT, R3, R34, PT ;  /* 0x000000220300720c */ /* 0x000fda0003f06070 */
[----:B------:R-:W-:Y:S01]  /*03f0*/  @P0 IMAD.IADD R3, R3, 0x1, -R34 ;  /* 0x0000000103030824 */ /* 0x000fe200078e0a22 */
[----:B------:R-:W-:-:S04]  /*0400*/  @P0 IADD3 R26, PT, PT, R26, 0x1, RZ ;  /* 0x000000011a1a0810 */ /* 0x000fc80007ffe0ff */
[----:B------:R-:W-:-:S13]  /*0410*/  ISETP.GE.U32.AND P1, PT, R3, R34, PT ;  /* 0x000000220300720c */ /* 0x000fda0003f26070 */
[----:B------:R-:W-:Y:S01]  /*0420*/  @P1 VIADD R26, R26, 0x1 ;  /* 0x000000011a1a1836 */ /* 0x000fe20000000000 */
[----:B------:R-:W-:-:S04]  /*0430*/  @!P2 LOP3.LUT R26, RZ, R34, RZ, 0x33, !PT ;  /* 0x00000022ff1aa212 */ /* 0x000fc800078e33ff */
[----:B------:R-:W-:-:S05]  /*0440*/  IADD3 R35, PT, PT, -R26, RZ, RZ ;  /* 0x000000ff1a237210 */ /* 0x000fca0007ffe1ff */
[----:B------:R-:W-:Y:S01]  /*0450*/  IMAD R35, R34, R35, R0 ;  /* 0x0000002322237224 */ /* 0x000fe200078e0200 */
[----:B------:R-:W-:Y:S06]  /*0460*/  BRA `(.L_x_3) ;  /* 0x00000000003c7947 */ /* 0x000fec0003800000 */
.L_x_2:
[----:B------:R-:W-:Y:S01]  /*0470*/  MOV R26, R0 ;  /* 0x00000000001a7202 */ /* 0x000fe20000000f00 */
[----:B------:R-:W-:Y:S01]  /*0480*/  IMAD.MOV.U32 R2, RZ, RZ, R34 ;  /* 0x000000ffff027224 */ /* 0x000fe200078e0022 */
[----:B------:R-:W-:Y:S02]  /*0490*/  MOV R3, R35 ;  /* 0x0000002300037202 */ /* 0x000fe40000000f00 */
[----:B------:R-:W-:-:S07]  /*04a0*/  MOV R10, 0x4c0 ;  /* 0x000004c0000a7802 */ /* 0x000fce0000000f00 */
[----:B012-4-:R-:W-:Y:S05]  /*04b0*/  CALL.REL.NOINC `($__internal_0_$__cuda_sm20_div_s64) ;  /* 0x0000003000a47944 */ /* 0x017fea0003c00000 */
[-C--:B------:R-:W-:Y:S01]  /*04c0*/  IADD3 R13, P0, PT, RZ, -R22.reuse, RZ ;  /* 0x80000016ff0d7210 */ /* 0x080fe20007f1e0ff */
[----:B------:R-:W-:Y:S01]  /*04d0*/  IMAD.MOV.U32 R3, RZ, RZ, RZ ;  /* 0x000000ffff037224 */ /* 0x000fe200078e00ff */
[----:B------:R-:W-:-:S03]  /*04e0*/  MOV R26, R22 ;  /* 0x00000016001a7202 */ /* 0x000fc60000000f00 */
[----:B------:R-:W-:Y:S01]  /*04f0*/  IMAD.X R11, RZ, RZ, ~R2, P0 ;  /* 0x000000ffff0b7224 */ /* 0x000fe200000e0e02 */
[----:B------:R-:W-:-:S03]  /*0500*/  MOV R2, R0 ;  /* 0x0000000000027202 */ /* 0x000fc60000000f00 */
[----:B------:R-:W-:Y:S02]  /*0510*/  IMAD R11, R11, R34, RZ ;  /* 0x000000220b0b7224 */ /* 0x000fe400078e02ff */
[----:B------:R-:W-:-:S04]  /*0520*/  IMAD.WIDE.U32 R2, R34, R13, R2 ;  /* 0x0000000d22027225 */ /* 0x000fc800078e0002 */
[----:B------:R-:W-:Y:S02]  /*0530*/  IMAD R11, R35, R13, R11 ;  /* 0x0000000d230b7224 */ /* 0x000fe400078e020b */
[----:B------:R-:W-:-:S03]  /*0540*/  IMAD.MOV.U32 R35, RZ, RZ, R2 ;  /* 0x000000ffff237224 */ /* 0x000fc600078e0002 */
[----:B------:R-:W-:-:S07]  /*0550*/  IADD3 R11, PT, PT, R3, R11, RZ ;  /* 0x0000000b030b7210 */ /* 0x000fce0007ffe0ff */
.L_x_3:
[----:B------:R-:W-:Y:S02]  /*0560*/  VIADD R31, R4, 0x2 ;  /* 0x00000002041f7836 */ /* 0x000fe40000000000 */
[----:B--2---:R-:W-:-:S04]  /*0570*/  IMAD.WIDE.U32 R2, R29, 0x8, R16 ;  /* 0x000000081d027825 */ /* 0x004fc800078e0010 */
[----:B-1----:R-:W-:Y:S02]  /*0580*/  IMAD.WIDE.U32 R28, R31, 0x8, R14 ;  /* 0x000000081f1c7825 */ /* 0x002fe400078e000e */
[----:B------:R-:W2:Y:S04]  /*0590*/  LDG.E.64 R2, desc[UR10][R2.64] ;  /* 0x0000000a02027981 */ /* 0x000ea8000c1e1b00 */
[----:B------:R-:W3:Y:S01]  /*05a0*/  LDG.E.64 R28, desc[UR10][R28.64] ;  /* 0x0000000a1c1c7981 */ /* 0x000ee2000c1e1b00 */
[-C--:B--2---:R-:W-:Y:S02]  /*05b0*/  IMAD R0, R3, R35.reuse, RZ ;  /* 0x0000002303007224 */ /* 0x084fe400078e02ff */
[----:B------:R-:W-:Y:S01]  /*05c0*/  IMAD.WIDE.U32 R34, R2, R35, R32 ;  /* 0x0000002302227225 */ /* 0x000fe200078e0020 */
[----:B---3--:R-:W-:-:S03]  /*05d0*/  ISETP.NE.U32.AND P0, PT, R29, RZ, PT ;  /* 0x000000ff1d00720c */ /* 0x008fc60003f05070 */
[----:B------:R-:W-:-:S05]  /*05e0*/  IMAD R11, R2, R11, R0 ;  /* 0x0000000b020b7224 */ /* 0x000fca00078e0200 */
[----:B------:R-:W-:-:S05]  /*05f0*/  IADD3 R33, PT, PT, R35, R11, RZ ;  /* 0x0000000b23217210 */ /* 0x000fca0007ffe0ff */
[----:B------:R-:W-:Y:S05]  /*0600*/  @P0 BRA `(.L_x_4) ;  /* 0x0000000000580947 */ /* 0x000fea0003800000 */
[----:B------:R-:W1:Y:S01]  /*0610*/  I2F.U32.RP R0, R28 ;  /* 0x0000001c00007306 */ /* 0x000e620000209000 */
[----:B------:R-:W-:Y:S02]  /*0620*/  IADD3 R11, PT, PT, RZ, -R28, RZ ;  /* 0x8000001cff0b7210 */ /* 0x000fe40007ffe0ff */
[----:B------:R-:W-:-:S05]  /*0630*/  ISETP.NE.U32.AND P2, PT, R28, RZ, PT ;  /* 0x000000ff1c00720c */ /* 0x000fca0003f45070 */
[----:B-1----:R-:W1:Y:S02]  /*0640*/  MUFU.RCP R0, R0 ;  /* 0x0000000000007308 */ /* 0x002e640000001000 */
[----:B-1----:R-:W-:-:S06]  /*0650*/  VIADD R2, R0, 0xffffffe ;  /* 0x0ffffffe00027836 */ /* 0x002fcc0000000000 */
[----:B------:R1:W2:Y:S02]  /*0660*/  F2I.FTZ.U32.TRUNC.NTZ R3, R2 ;  /* 0x0000000200037305 */ /* 0x0002a4000021f000 */
[----:B-1----:R-:W-:Y:S02]  /*0670*/  IMAD.MOV.U32 R2, RZ, RZ, RZ ;  /* 0x000000ffff027224 */ /* 0x002fe400078e00ff */
[----:B--2---:R-:W-:-:S04]  /*0680*/  IMAD R11, R11, R3, RZ ;  /* 0x000000030b0b7224 */ /* 0x004fc800078e02ff */
        /* <DEDUP_REMOVED lines=14> */
.L_x_4:
[----:B------:R-:W-:Y:S01]  /*0770*/  MOV R2, R28 ;  /* 0x0000001c00027202 */ /* 0x000fe20000000f00 */
[----:B------:R-:W-:Y:S01]  /*0780*/  IMAD.MOV.U32 R3, RZ, RZ, R29 ;  /* 0x000000ffff037224 */ /* 0x000fe200078e001d */
[----:B------:R-:W-:-:S07]  /*0790*/  MOV R10, 0x7b0 ;  /* 0x000007b0000a7802 */ /* 0x000fce0000000f00 */
[----:B0---4-:R-:W-:Y:S05]  /*07a0*/  CALL.REL.NOINC `($__internal_0_$__cuda_sm20_div_s64) ;  /* 0x0000002c00e87944 */ /* 0x011fea0003c00000 */
[-C--:B------:R-:W-:Y:S01]  /*07b0*/  IADD3 R13, P0, PT, RZ, -R22.reuse, RZ ;  /* 0x80000016ff0d7210 */ /* 0x080fe20007f1e0ff */
[----:B------:R-:W-:Y:S01]  /*07c0*/  IMAD.MOV.U32 R27, RZ, RZ, RZ ;  /* 0x000000ffff1b7224 */ /* 0x000fe200078e00ff */
[----:B------:R-:W-:Y:S02]  /*07d0*/  MOV R0, R22 ;  /* 0x0000001600007202 */ /* 0x000fe40000000f00 */
[----:B------:R-:W-:Y:S01]  /*07e0*/  IADD3.X R11, PT, PT, RZ, ~R2, RZ, P0, !PT ;  /* 0x80000002ff0b7210 */ /* 0x000fe200007fe4ff */
[----:B------:R-:W-:-:S04]  /*07f0*/  IMAD.WIDE.U32 R2, R28, R13, R26 ;  /* 0x0000000d1c027225 */ /* 0x000fc800078e001a */
[----:B------:R-:W-:-:S04]  /*0800*/  IMAD R11, R11, R28, RZ ;  /* 0x0000001c0b0b7224 */ /* 0x000fc800078e02ff */
[----:B------:R-:W-:Y:S02]  /*0810*/  IMAD R11, R29, R13, R11 ;  /* 0x0000000d1d0b7224 */ /* 0x000fe400078e020b */
[----:B------:R-:W-:-:S03]  /*0820*/  IMAD.MOV.U32 R13, RZ, RZ, R2 ;  /* 0x000000ffff0d7224 */ /* 0x000fc600078e0002 */
[----:B------:R-:W-:-:S07]  /*0830*/  IADD3 R11, PT, PT, R3, R11, RZ ;  /* 0x0000000b030b7210 */ /* 0x000fce0007ffe0ff */
.L_x_5:
[----:B------:R-:W-:Y:S02]  /*0840*/  VIADD R29, R4, 0x1 ;  /* 0x00000001041d7836 */ /* 0x000fe40000000000 */
[----:B------:R-:W-:-:S04]  /*0850*/  IMAD.WIDE.U32 R2, R31, 0x8, R16 ;  /* 0x000000081f027825 */ /* 0x000fc800078e0010 */
[----:B------:R-:W-:Y:S02]  /*0860*/  IMAD.WIDE.U32 R36, R29, 0x8, R14 ;  /* 0x000000081d247825 */ /* 0x000fe400078e000e */
[----:B------:R-:W2:Y:S04]  /*0870*/  LDG.E.64 R2, desc[UR10][R2.64] ;  /* 0x0000000a02027981 */ /* 0x000ea8000c1e1b00 */
[----:B------:R-:W3:Y:S01]  /*0880*/  LDG.E.64 R36, desc[UR10][R36.64] ;  /* 0x0000000a24247981 */ /* 0x000ee2000c1e1b00 */
[----:B------:R-:W-:Y:S01]  /*0890*/  MOV R32, R34 ;  /* 0x0000002200207202 */ /* 0x000fe20000000f00 */
[----:B--2---:R-:W-:-:S04]  /*08a0*/  IMAD R10, R3, R13, RZ ;  /* 0x0000000d030a7224 */ /* 0x004fc800078e02ff */
[----:B------:R-:W-:Y:S01]  /*08b0*/  IMAD.WIDE.U32 R32, R2, R13, R32 ;  /* 0x0000000d02207225 */ /* 0x000fe200078e0020 */
[----:B---3--:R-:W-:-:S03]  /*08c0*/  ISETP.NE.U32.AND P0, PT, R37, RZ, PT ;  /* 0x000000ff2500720c */ /* 0x008fc60003f05070 */
[----:B------:R-:W-:-:S04]  /*08d0*/  IMAD R11, R2, R11, R10 ;  /* 0x0000000b020b7224 */ /* 0x000fc800078e020a */
[----:B------:R-:W-:-:S06]  /*08e0*/  IMAD.IADD R31, R33, 0x1, R11 ;  /* 0x00000001211f7824 */ /* 0x000fcc00078e020b */
[----:B------:R-:W-:Y:S05]  /*08f0*/  @P0 BRA `(.L_x_6) ;  /* 0x0000000000580947 */ /* 0x000fea0003800000 */
[----:B------:R-:W1:Y:S01]  /*0900*/  I2F.U32.RP R10, R36 ;  /* 0x00000024000a7306 */ /* 0x000e620000209000 */
[----:B------:R-:W-:Y:S01]  /*0910*/  IMAD.MOV R11, RZ, RZ, -R36 ;  /* 0x000000ffff0b7224 */ /* 0x000fe200078e0a24 */
[----:B------:R-:W-:-:S06]  /*0920*/  ISETP.NE.U32.AND P2, PT, R36, RZ, PT ;  /* 0x000000ff2400720c */ /* 0x000fcc0003f45070 */
[----:B-1----:R-:W1:Y:S02]  /*0930*/  MUFU.RCP R10, R10 ;  /* 0x0000000a000a7308 */ /* 0x002e640000001000 */
[----:B-1----:R-:W-:-:S06]  /*0940*/  IADD3 R2, PT, PT, R10, 0xffffffe, RZ ;  /* 0x0ffffffe0a027810 */ /* 0x002fcc0007ffe0ff */
[----:B------:R1:W2:Y:S02]  /*0950*/  F2I.FTZ.U32.TRUNC.NTZ R3, R2 ;  /* 0x0000000200037305 */ /* 0x0002a4000021f000 */
[----:B-1----:R-:W-:Y:S02]  /*0960*/  HFMA2 R2, -RZ, RZ, 0, 0 ;  /* 0x00000000ff027431 */ /* 0x002fe400000001ff */
[----:B--2---:R-:W-:-:S04]  /*0970*/  IMAD R11, R11, R3, RZ ;  /* 0x000000030b0b7224 */ /* 0x004fc800078e02ff */
[----:B------:R-:W-:Y:S01]  /*0980*/  IMAD.HI.U32 R3, R3, R11, R2 ;  /* 0x0000000b03037227 */ /* 0x000fe200078e0002 */
[----:B------:R-:W-:-:S05]  /*0990*/  MOV R11, RZ ;  /* 0x000000ff000b7202 */ /* 0x000fca0000000f00 */
[----:B------:R-:W-:-:S04]  /*09a0*/  IMAD.HI.U32 R26, R3, R0, RZ ;  /* 0x00000000031a7227 */ /* 0x000fc800078e00ff */
[----:B------:R-:W-:-:S04]  /*09b0*/  IMAD.MOV R3, RZ, RZ, -R26 ;  /* 0x000000ffff037224 */ /* 0x000fc800078e0a1a */
[----:B------:R-:W-:-:S05]  /*09c0*/  IMAD R3, R36, R3, R0 ;  /* 0x0000000324037224 */ /* 0x000fca00078e0200 */
[----:B------:R-:W-:-:S13]  /*09d0*/  ISETP.GE.U32.AND P0, PT, R3, R36, PT ;  /* 0x000000240300720c */ /* 0x000fda0003f06070 */
[----:B------:R-:W-:Y:S01]  /*09e0*/  @P0 IADD3 R3, PT, PT, -R36, R3, RZ ;  /* 0x0000000324030210 */ /* 0x000fe20007ffe1ff */
[----:B------:R-:W-:-:S03]  /*09f0*/  @P0 VIADD R26, R26, 0x1 ;  /* 0x000000011a1a0836 */ /* 0x000fc60000000000 */
[----:B------:R-:W-:-:S13]  /*0a00*/  ISETP.GE.U32.AND P1, PT, R3, R36, PT ;  /* 0x000000240300720c */ /* 0x000fda0003f26070 */
[----:B------:R-:W-:Y:S02]  /*0a10*/  @P1 IADD3 R26, PT, PT, R26, 0x1, RZ ;  /* 0x000000011a1a1810 */ /* 0x000fe40007ffe0ff */
[----:B------:R-:W-:-:S05]  /*0a20*/  @!P2 LOP3.LUT R26, RZ, R36, RZ, 0x33, !PT ;  /* 0x00000024ff1aa212 */ /* 0x000fca00078e33ff */
[----:B------:R-:W-:-:S04]  /*0a30*/  IMAD.MOV R37, RZ, RZ, -R26 ;  /* 0x000000ffff257224 */ /* 0x000fc800078e0a1a */
[----:B------:R-:W-:Y:S01]  /*0a40*/  IMAD R37, R36, R37, R0 ;  /* 0x0000002524257224 */ /* 0x000fe200078e0200 */
[----:B------:R-:W-:Y:S06]  /*0a50*/  BRA `(.L_x_7) ;  /* 0x00000000003c7947 */ /* 0x000fec0003800000 */
.L_x_6:
[----:B------:R-:W-:Y:S01]  /*0a60*/  IMAD.MOV.U32 R26, RZ, RZ, R0 ;  /* 0x000000ffff1a7224 */ /* 0x000fe200078e0000 */
[----:B------:R-:W-:Y:S01]  /*0a70*/  MOV R2, R36 ;  /* 0x0000002400027202 */ /* 0x000fe20000000f00 */
[----:B------:R-:W-:Y:S01]  /*0a80*/  IMAD.MOV.U32 R3, RZ, RZ, R37 ;  /* 0x000000ffff037224 */ /* 0x000fe200078e0025 */
[----:B------:R-:W-:-:S07]  /*0a90*/  MOV R10, 0xab0 ;  /* 0x00000ab0000a7802 */ /* 0x000fce0000000f00 */
[----:B0---4-:R-:W-:Y:S05]  /*0aa0*/  CALL.REL.NOINC `($__internal_0_$__cuda_sm20_div_s64) ;  /* 0x0000002c00287944 */ /* 0x011fea0003c00000 */
[----:B------:R-:W-:Y:S01]  /*0ab0*/  IADD3 R13, P0, PT, RZ, -R22, RZ ;  /* 0x80000016ff0d7210 */ /* 0x000fe20007f1e0ff */
[----:B------:R-:W-:Y:S02]  /*0ac0*/  HFMA2 R3, -RZ, RZ, 0, 0 ;  /* 0x00000000ff037431 */ /* 0x000fe400000001ff */
[----:B------:R-:W-:Y:S01]  /*0ad0*/  IMAD.MOV.U32 R26, RZ, RZ, R22 ;  /* 0x000000ffff1a7224 */ /* 0x000fe200078e0016 */
[----:B------:R-:W-:Y:S01]  /*0ae0*/  IADD3.X R11, PT, PT, RZ, ~R2, RZ, P0, !PT ;  /* 0x80000002ff0b7210 */ /* 0x000fe200007fe4ff */
[----:B------:R-:W-:-:S04]  /*0af0*/  IMAD.MOV.U32 R2, RZ, RZ, R0 ;  /* 0x000000ffff027224 */ /* 0x000fc800078e0000 */
[----:B------:R-:W-:Y:S02]  /*0b00*/  IMAD R11, R11, R36, RZ ;  /* 0x000000240b0b7224 */ /* 0x000fe400078e02ff */
[----:B------:R-:W-:-:S04]  /*0b10*/  IMAD.WIDE.U32 R2, R36, R13, R2 ;  /* 0x0000000d24027225 */ /* 0x000fc800078e0002 */
[----:B------:R-:W-:Y:S01]  /*0b20*/  IMAD R11, R37, R13, R11 ;  /* 0x0000000d250b7224 */ /* 0x000fe200078e020b */
[----:B------:R-:W-:-:S03]  /*0b30*/  MOV R37, R2 ;  /* 0x0000000200257202 */ /* 0x000fc60000000f00 */
[----:B------:R-:W-:-:S07]  /*0b40*/  IMAD.IADD R11, R3, 0x1, R11 ;  /* 0x00000001030b7824 */ /* 0x000fce00078e020b */
.L_x_7:
[----:B------:R-:W-:-:S04]  /*0b50*/  IMAD.WIDE.U32 R34, R4, 0x8, R14 ;  /* 0x0000000804227825 */ /* 0x000fc800078e000e */
[----:B------:R-:W-:Y:S02]  /*0b60*/  IMAD.WIDE.U32 R2, R29, 0x8, R16 ;  /* 0x000000081d027825 */ /* 0x000fe400078e0010 */
[----:B------:R-:W2:Y:S04]  /*0b70*/  LDG.E.64 R34, desc[UR10][R34.64] ;  /* 0x0000000a22227981 */ /* 0x000ea8000c1e1b00 */
[----:B------:R-:W3:Y:S01]  /*0b80*/  LDG.E.64 R2, desc[UR10][R2.64] ;  /* 0x0000000a02027981 */ /* 0x000ee2000c1e1b00 */
[----:B------:R-:W-:Y:S02]  /*0b90*/  MOV R30, R32 ;  /* 0x00000020001e7202 */ /* 0x000fe40000000f00 */
[----:B--2---:R-:W-:Y:S01]  /*0ba0*/  ISETP.NE.U32.AND P0, PT, R35, RZ, PT ;  /* 0x000000ff2300720c */ /* 0x004fe20003f05070 */
[----:B---3--:R-:W-:-:S02]  /*0bb0*/  IMAD R0, R3, R37, RZ ;  /* 0x0000002503007224 */ /* 0x008fc400078e02ff */
[----:B------:R-:W-:-:S04]  /*0bc0*/  IMAD.WIDE.U32 R32, R2, R37, R30 ;  /* 0x0000002502207225 */ /* 0x000fc800078e001e */
[----:B------:R-:W-:Y:S02]  /*0bd0*/  IMAD R11, R2, R11, R0 ;  /* 0x0000000b020b7224 */ /* 0x000fe400078e0200 */
[----:B------:R-:W-:-:S03]  /*0be0*/  VIADD R0, R4, 0xfffffffc ;  /* 0xfffffffc04007836 */ /* 0x000fc60000000000 */
[----:B------:R-:W-:Y:S01]  /*0bf0*/  IADD3 R29, PT, PT, R33, R11, RZ ;  /* 0x0000000b211d7210 */ /* 0x000fe20007ffe0ff */
[----:B------:R-:W-:Y:S06]  /*0c00*/  @P0 BRA `(.L_x_8) ;  /* 0x0000000000580947 */ /* 0x000fec0003800000 */
        /* <DEDUP_REMOVED lines=22> */
.L_x_8:
        /* <DEDUP_REMOVED lines=13> */
.L_x_9:
[C---:B------:R-:W-:Y:S02]  /*0e40*/  VIADD R31, R4.reuse, 0xffffffff ;  /* 0xffffffff041f7836 */ /* 0x040fe40000000000 */
[----:B------:R-:W-:-:S04]  /*0e50*/  IMAD.WIDE.U32 R2, R4, 0x8, R16 ;  /* 0x0000000804027825 */ /* 0x000fc800078e0010 */
[----:B------:R-:W-:Y:S02]  /*0e60*/  IMAD.WIDE.U32 R34, R31, 0x8, R14 ;  /* 0x000000081f227825 */ /* 0x000fe400078e000e */
[----:B------:R-:W2:Y:S04]  /*0e70*/  LDG.E.64 R2, desc[UR10][R2.64] ;  /* 0x0000000a02027981 */ /* 0x000ea8000c1e1b00 */
[----:B------:R-:W3:Y:S01]  /*0e80*/  LDG.E.64 R34, desc[UR10][R34.64] ;  /* 0x0000000a22227981 */ /* 0x000ee2000c1e1b00 */
[----:B------:R-:W-:Y:S01]  /*0e90*/  MOV R36, R32 ;  /* 0x0000002000247202 */ /* 0x000fe20000000f00 */
[----:B------:R-:W-:Y:S02]  /*0ea0*/  IMAD.MOV.U32 R37, RZ, RZ, R29 ;  /* 0x000000ffff257224 */ /* 0x000fe400078e001d */
[----:B--2---:R-:W-:-:S02]  /*0eb0*/  IMAD R10, R3, R13, RZ ;  /* 0x0000000d030a7224 */ /* 0x004fc400078e02ff */
        /* <DEDUP_REMOVED lines=27> */
.L_x_10:
[----:B------:R-:W-:Y:S01]  /*1070*/  MOV R26, R28 ;  /* 0x0000001c001a7202 */ /* 0x000fe20000000f00 */
[----:B------:R-:W-:Y:S01]  /*1080*/  IMAD.MOV.U32 R2, RZ, RZ, R34 ;  /* 0x000000ffff027224 */ /* 0x000fe200078e0022 */
[----:B------:R-:W-:Y:S02]  /*1090*/  MOV R3, R35 ;  /* 0x0000002300037202 */ /* 0x000fe40000000f00 */
[----:B------:R-:W-:-:S07]  /*10a0*/  MOV R10, 0x10c0 ;  /* 0x000010c0000a7802 */ /* 0x000fce0000000f00 */
[----:B0---4-:R-:W-:Y:S05]  /*10b0*/  CALL.REL.NOINC `($__internal_0_$__cuda_sm20_div_s64) ;  /* 0x0000002400a47944 */ /* 0x011fea0003c00000 */
[----:B------:R-:W-:Y:S01]  /*10c0*/  IADD3 R13, P0, PT, RZ, -R22, RZ ;  /* 0x80000016ff0d7210 */ /* 0x000fe20007f1e0ff */
[----:B------:R-:W-:Y:S02]  /*10d0*/  HFMA2 R29, -RZ, RZ, 0, 0 ;  /* 0x00000000ff1d7431 */ /* 0x000fe400000001ff */
[----:B------:R-:W-:Y:S02]  /*10e0*/  IMAD.MOV.U32 R26, RZ, RZ, R22 ;  /* 0x000000ffff1a7224 */ /* 0x000fe400078e0016 */
[----:B------:R-:W-:-:S04]  /*10f0*/  IMAD.X R11, RZ, RZ, ~R2, P0 ;  /* 0x000000ffff0b7224 */ /* 0x000fc800000e0e02 */
[----:B------:R-:W-:Y:S02]  /*1100*/  IMAD R11, R11, R34, RZ ;  /* 0x000000220b0b7224 */ /* 0x000fe400078e02ff */
[----:B------:R-:W-:-:S04]  /*1110*/  IMAD.WIDE.U32 R2, R34, R13, R28 ;  /* 0x0000000d22027225 */ /* 0x000fc800078e001c */
[----:B------:R-:W-:Y:S01]  /*1120*/  IMAD R11, R35, R13, R11 ;  /* 0x0000000d230b7224 */ /* 0x000fe200078e020b */
[----:B------:R-:W-:-:S03]  /*1130*/  MOV R13, R2 ;  /* 0x00000002000d7202 */ /* 0x000fc60000000f00 */
[----:B------:R-:W-:-:S07]  /*1140*/  IMAD.IADD R11, R3, 0x1, R11 ;  /* 0x00000001030b7824 */ /* 0x000fce00078e020b */
.L_x_11:
[----:B------:R-:W-:Y:S01]  /*1150*/  IADD3 R29, PT, PT, R4, -0x2, RZ ;  /* 0xfffffffe041d7810 */ /* 0x000fe20007ffe0ff */
[----:B------:R-:W-:-:S04]  /*1160*/  IMAD.WIDE.U32 R2, R31, 0x8, R16 ;  /* 0x000000081f027825 */ /* 0x000fc800078e0010 */
[----:B------:R-:W-:Y:S02]  /*1170*/  IMAD.WIDE.U32 R34, R29, 0x8, R14 ;  /* 0x000000081d227825 */ /* 0x000fe400078e000e */
[----:B------:R-:W2:Y:S04]  /*1180*/  LDG.E.64 R2, desc[UR10][R2.64] ;  /* 0x0000000a02027981 */ /* 0x000ea8000c1e1b00 */
[----:B------:R-:W3:Y:S01]  /*1190*/  LDG.E.64 R34, desc[UR10][R34.64] ;  /* 0x0000000a22227981 */ /* 0x000ee2000c1e1b00 */
[----:B------:R-:W-:Y:S02]  /*11a0*/  IMAD.MOV.U32 R32, RZ, RZ, R36 ;  /* 0x000000ffff207224 */ /* 0x000fe400078e0024 */
        /* <DEDUP_REMOVED lines=28> */
.L_x_12:
        /* <DEDUP_REMOVED lines=9> */
[----:B------:R-:W-:Y:S02]  /*1400*/  IMAD R11, R11, R34, RZ ;  /* 0x000000220b0b7224 */ /* 0x000fe400078e02ff */
[----:B------:R-:W-:Y:S02]  /*1410*/  IMAD.MOV.U32 R37, RZ, RZ, R2 ;  /* 0x000000ffff257224 */ /* 0x000fe400078e0002 */
[----:B------:R-:W-:-:S05]  /*1420*/  IMAD R11, R35, R13, R11 ;  /* 0x0000000d230b7224 */ /* 0x000fca00078e020b */
[----:B------:R-:W-:-:S07]  /*1430*/  IADD3 R11, PT, PT, R3, R11, RZ ;  /* 0x0000000b030b7210 */ /* 0x000fce0007ffe0ff */
.L_x_13:
        /* <DEDUP_REMOVED lines=34> */
.L_x_14:
        /* <DEDUP_REMOVED lines=15> */
.L_x_15:
        /* <DEDUP_REMOVED lines=33> */
.L_x_16:
[----:B------:R-:W-:Y:S01]  /*1960*/  IMAD.MOV.U32 R2, RZ, RZ, R32 ;  /* 0x000000ffff027224 */ /* 0x000fe200078e0020 */
[----:B------:R-:W-:Y:S02]  /*1970*/  MOV R3, R33 ;  /* 0x0000002100037202 */ /* 0x000fe40000000f00 */
[----:B------:R-:W-:-:S07]  /*1980*/  MOV R10, 0x19a0 ;  /* 0x000019a0000a7802 */ /* 0x000fce0000000f00 */
[----:B0---4-:R-:W-:Y:S05]  /*1990*/  CALL.REL.NOINC `($__internal_0_$__cuda_sm20_div_s64) ;  /* 0x0000001c006c7944 */ /* 0x011fea0003c00000 */
[----:B------:R-:W-:Y:S01]  /*19a0*/  IADD3 R13, P0, PT, RZ, -R22, RZ ;  /* 0x80000016ff0d7210 */ /* 0x000fe20007f1e0ff */
[----:B------:R-:W-:-:S04]  /*19b0*/  HFMA2 R27, -RZ, RZ, 0, 0 ;  /* 0x00000000ff1b7431 */ /* 0x000fc800000001ff */
[----:B------:R-:W-:-:S04]  /*19c0*/  IMAD.X R11, RZ, RZ, ~R2, P0 ;  /* 0x000000ffff0b7224 */ /* 0x000fc800000e0e02 */
[----:B------:R-:W-:Y:S02]  /*19d0*/  IMAD R11, R11, R32, RZ ;  /* 0x000000200b0b7224 */ /* 0x000fe400078e02ff */
[----:B------:R-:W-:-:S04]  /*19e0*/  IMAD.WIDE.U32 R2, R32, R13, R26 ;  /* 0x0000000d20027225 */ /* 0x000fc800078e001a */
[----:B------:R-:W-:Y:S02]  /*19f0*/  IMAD R11, R33, R13, R11 ;  /* 0x0000000d210b7224 */ /* 0x000fe400078e020b */
[----:B------:R-:W-:-:S03]  /*1a00*/  IMAD.MOV.U32 R33, RZ, RZ, R2 ;  /* 0x000000ffff217224 */ /* 0x000fc600078e0002 */
[----:B------:R-:W-:-:S07]  /*1a10*/  IADD3 R11, PT, PT, R3, R11, RZ ;  /* 0x0000000b030b7210 */ /* 0x000fce0007ffe0ff */
.L_x_17:
[----:B----4-:R-:W-:-:S06]  /*1a20*/  IMAD.WIDE.U32 R2, R0, 0x8, R20 ;  /* 0x0000000800027825 */ /* 0x010fcc00078e0014 */
[----:B------:R-:W2:Y:S01]  /*1a30*/  LDG.E.64 R2, desc[UR10][R2.64] ;  /* 0x0000000a02027981 */ /* 0x000ea2000c1e1b00 */
[----:B------:R-:W-:Y:S01]  /*1a40*/  UIADD3 UR7, UPT, UPT, UR7, 0x8, URZ ;  /* 0x0000000807077890 */ /* 0x000fe2000fffe0ff */
[----:B------:R-:W-:Y:S02]  /*1a50*/  IMAD.MOV.U32 R28, RZ, RZ, R34 ;  /* 0x000000ffff1c7224 */ /* 0x000fe400078e0022 */
[----:B------:R-:W-:Y:S01]  /*1a60*/  VIADD R4, R4, 0xfffffff8 ;  /* 0xfffffff804047836 */ /* 0x000fe20000000000 */
[----:B------:R-:W-:Y:S01]  /*1a70*/  UISETP.NE.AND UP0, UPT, UR7, URZ, UPT ;  /* 0x000000ff0700728c */ /* 0x000fe2000bf05270 */
[-C--:B--2---:R-:W-:Y:S02]  /*1a80*/  IMAD R0, R3, R33.reuse, RZ ;  /* 0x0000002103007224 */ /* 0x084fe400078e02ff */
[----:B------:R-:W-:-:S04]  /*1a90*/  IMAD.WIDE.U32 R32, R2, R33, R28 ;  /* 0x0000002102207225 */ /* 0x000fc800078e001c */
[----:B------:R-:W-:Y:S01]  /*1aa0*/  IMAD R11, R2, R11, R0 ;  /* 0x0000000b020b7224 */ /* 0x000fe200078e0200 */
[----:B------:R-:W-:-:S04]  /*1ab0*/  MOV R0, R22 ;  /* 0x0000001600007202 */ /* 0x000fc80000000f00 */
[----:B------:R-:W-:Y:S01]  /*1ac0*/  IADD3 R33, PT, PT, R33, R11, RZ ;  /* 0x0000000b21217210 */ /* 0x000fe20007ffe0ff */
[----:B------:R-:W-:Y:S06]  /*1ad0*/  BRA.U UP0, `(.L_x_18) ;  /* 0xffffffe500f87547 */ /* 0x000fec000b83ffff */
[----:B------:R-:W-:-:S07]  /*1ae0*/  VIADD R4, R4, 0x3 ;  /* 0x0000000304047836 */ /* 0x000fce0000000000 */
.L_x_1:
[----:B------:R-:W-:-:S09]  /*1af0*/  UISETP.NE.AND UP0, UPT, UR8, URZ, UPT ;  /* 0x000000ff0800728c */ /* 0x000fd2000bf05270 */
[----:B------:R-:W-:Y:S05]  /*1b00*/  BRA.U !UP0, `(.L_x_0) ;  /* 0x0000001508647547 */ /* 0x000fea000b800000 */
[----:B------:R-:W1:Y:S01]  /*1b10*/  LDCU UR6, c[0x0][0x3a0] ;  /* 0x00007400ff0677ac */ /* 0x000e620008000800 */
[----:B------:R-:W-:Y:S02]  /*1b20*/  UISETP.GE.U32.AND UP0, UPT, UR8, 0x4, UPT ;  /* 0x000000040800788c */ /* 0x000fe4000bf06070 */
[----:B-1----:R-:W-:-:S07]  /*1b30*/  ULOP3.LUT UR6, UR6, 0x3, URZ, 0xc0, !UPT ;  /* 0x0000000306067892 */ /* 0x002fce000f8ec0ff */
[----:B------:R-:W-:Y:S05]  /*1b40*/  BRA.U !UP0, `(.L_x_19) ;  /* 0x0000000d081c7547 */ /* 0x000fea000b800000 */
[----:B------:R-:W1:Y:S02]  /*1b50*/  LDC.64 R14, c[0x0][0x390] ;  /* 0x0000e400ff0e7b82 */ /* 0x000e640000000a00 */
[----:B-1----:R-:W-:-:S06]  /*1b60*/  IMAD.WIDE.U32 R14, R4, 0x8, R14 ;  /* 0x00000008040e7825 */ /* 0x002fcc00078e000e */
[----:B------:R-:W2:Y:S02]  /*1b70*/  LDG.E.64 R14, desc[UR10][R14.64] ;  /* 0x0000000a0e0e7981 */ /* 0x000ea4000c1e1b00 */
[----:B--2---:R-:W-:-:S13]  /*1b80*/  ISETP.NE.U32.AND P0, PT, R15, RZ, PT ;  /* 0x000000ff0f00720c */ /* 0x004fda0003f05070 */
[----:B------:R-:W-:Y:S05]  /*1b90*/  @P0 BRA `(.L_x_20) ;  /* 0x0000000000580947 */ /* 0x000fea0003800000 */
[----:B------:R-:W1:Y:S01]  /*1ba0*/  I2F.U32.RP R10, R14 ;  /* 0x0000000e000a7306 */ /* 0x000e620000209000 */
[----:B------:R-:W-:Y:S01]  /*1bb0*/  IMAD.MOV R11, RZ, RZ, -R14 ;  /* 0x000000ffff0b7224 */ /* 0x000fe200078e0a0e */
[----:B------:R-:W-:-:S06]  /*1bc0*/  ISETP.NE.U32.AND P2, PT, R14, RZ, PT ;  /* 0x000000ff0e00720c */ /* 0x000fcc0003f45070 */
[----:B-1----:R-:W1:Y:S02]  /*1bd0*/  MUFU.RCP R10, R10 ;  /* 0x0000000a000a7308 */ /* 0x002e640000001000 */
[----:B-1----:R-:W-:-:S06]  /*1be0*/  IADD3 R2, PT, PT, R10, 0xffffffe, RZ ;  /* 0x0ffffffe0a027810 */ /* 0x002fcc0007ffe0ff */
[----:B------:R1:W2:Y:S02]  /*1bf0*/  F2I.FTZ.U32.TRUNC.NTZ R3, R2 ;  /* 0x0000000200037305 */ /* 0x0002a4000021f000 */
[----:B-1----:R-:W-:Y:S01]  /*1c00*/  MOV R2, RZ ;  /* 0x000000ff00027202 */ /* 0x002fe20000000f00 */
[----:B--2---:R-:W-:-:S04]  /*1c10*/  IMAD R11, R11, R3, RZ ;  /* 0x000000030b0b7224 */ /* 0x004fc800078e02ff */
[----:B------:R-:W-:-:S04]  /*1c20*/  IMAD.HI.U32 R3, R3, R11, R2 ;  /* 0x0000000b03037227 */ /* 0x000fc800078e0002 */
[----:B------:R-:W-:Y:S02]  /*1c30*/  HFMA2 R11, -RZ, RZ, 0, 0 ;  /* 0x00000000ff0b7431 */ /* 0x000fe400000001ff */
[----:B------:R-:W-:-:S05]  /*1c40*/  IMAD.HI.U32 R26, R3, R0, RZ ;  /* 0x00000000031a7227 */ /* 0x000fca00078e00ff */
[----:B------:R-:W-:-:S05]  /*1c50*/  IADD3 R3, PT, PT, -R26, RZ, RZ ;  /* 0x000000ff1a037210 */ /* 0x000fca0007ffe1ff */
[----:B------:R-:W-:-:S05]  /*1c60*/  IMAD R3, R14, R3, R0 ;  /* 0x000000030e037224 */ /* 0x000fca00078e0200 */
[----:B------:R-:W-:-:S13]  /*1c70*/  ISETP.GE.U32.AND P0, PT, R3, R14, PT ;  /* 0x0000000e0300720c */ /* 0x000fda0003f06070 */
[----:B------:R-:W-:Y:S01]  /*1c80*/  @P0 IMAD.IADD R3, R3, 0x1, -R14 ;  /* 0x0000000103030824 */ /* 0x000fe200078e0a0e */
[----:B------:R-:W-:-:S04]  /*1c90*/  @P0 IADD3 R26, PT, PT, R26, 0x1, RZ ;  /* 0x000000011a1a0810 */ /* 0x000fc80007ffe0ff */
[----:B------:R-:W-:-:S13]  /*1ca0*/  ISETP.GE.U32.AND P1, PT, R3, R14, PT ;  /* 0x0000000e0300720c */ /* 0x000fda0003f26070 */
[----:B------:R-:W-:Y:S02]  /*1cb0*/  @P1 IADD3 R26, PT, PT, R26, 0x1, RZ ;  /* 0x000000011a1a1810 */ /* 0x000fe40007ffe0ff */
[----:B------:R-:W-:-:S05]  /*1cc0*/  @!P2 LOP3.LUT R26, RZ, R14, RZ, 0x33, !PT ;  /* 0x0000000eff1aa212 */ /* 0x000fca00078e33ff */
[----:B------:R-:W-:-:S04]  /*1cd0*/  IMAD.MOV R19, RZ, RZ, -R26 ;  /* 0x000000ffff137224 */ /* 0x000fc800078e0a1a */
[----:B------:R-:W-:Y:S01]  /*1ce0*/  IMAD R19, R14, R19, R0 ;  /* 0x000000130e137224 */ /* 0x000fe200078e0200 */
[----:B------:R-:W-:Y:S06]  /*1cf0*/  BRA `(.L_x_21) ;  /* 0x00000000003c7947 */ /* 0x000fec0003800000 */
.L_x_20:
[----:B------:R-:W-:Y:S01]  /*1d00*/  MOV R26, R0 ;  /* 0x00000000001a7202 */ /* 0x000fe20000000f00 */
[----:B------:R-:W-:Y:S01]  /*1d10*/  IMAD.MOV.U32 R2, RZ, RZ, R14 ;  /* 0x000000ffff027224 */ /* 0x000fe200078e000e */
[----:B------:R-:W-:Y:S02]  /*1d20*/  MOV R3, R15 ;  /* 0x0000000f00037202 */ /* 0x000fe40000000f00 */
[----:B------:R-:W-:-:S07]  /*1d30*/  MOV R10, 0x1d50 ;  /* 0x00001d50000a7802 */ /* 0x000fce0000000f00 */
[----:B0-----:R-:W-:Y:S05]  /*1d40*/  CALL.REL.NOINC `($__internal_0_$__cuda_sm20_div_s64) ;  /* 0x0000001800807944 */ /* 0x001fea0003c00000 */
[-C--:B------:R-:W-:Y:S01]  /*1d50*/  IADD3 R13, P0, PT, RZ, -R22.reuse, RZ ;  /* 0x80000016ff0d7210 */ /* 0x080fe20007f1e0ff */
[----:B------:R-:W-:Y:S01]  /*1d60*/  HFMA2 R3, -RZ, RZ, 0, 0 ;  /* 0x00000000ff037431 */ /* 0x000fe200000001ff */
[----:B------:R-:W-:Y:S02]  /*1d70*/  MOV R26, R22 ;  /* 0x00000016001a7202 */ /* 0x000fe40000000f00 */
[----:B------:R-:W-:Y:S01]  /*1d80*/  IADD3.X R11, PT, PT, RZ, ~R2, RZ, P0, !PT ;  /* 0x80000002ff0b7210 */ /* 0x000fe200007fe4ff */
[----:B------:R-:W-:-:S04]  /*1d90*/  IMAD.MOV.U32 R2, RZ, RZ, R0 ;  /* 0x000000ffff027224 */ /* 0x000fc800078e0000 */
[----:B------:R-:W-:Y:S02]  /*1da0*/  IMAD R11, R11, R14, RZ ;  /* 0x0000000e0b0b7224 */ /* 0x000fe400078e02ff */
[----:B------:R-:W-:-:S04]  /*1db0*/  IMAD.WIDE.U32 R2, R14, R13, R2 ;  /* 0x0000000d0e027225 */ /* 0x000fc800078e0002 */
[----:B------:R-:W-:Y:S02]  /*1dc0*/  IMAD R11, R15, R13, R11 ;  /* 0x0000000d0f0b7224 */ /* 0x000fe400078e020b */
[----:B------:R-:W-:-:S03]  /*1dd0*/  IMAD.MOV.U32 R19, RZ, RZ, R2 ;  /* 0x000000ffff137224 */ /* 0x000fc600078e0002 */
[----:B------:R-:W-:-:S07]  /*1de0*/  IADD3 R11, PT, PT, R3, R11, RZ ;  /* 0x0000000b030b7210 */ /* 0x000fce0007ffe0ff */
.L_x_21:
[----:B------:R-:W1:Y:S01]  /*1df0*/  LDC.64 R14, c[0x0][0x390] ;  /* 0x0000e400ff0e7b82 */ /* 0x000e620000000a00 */
[----:B------:R-:W-:-:S07]  /*1e00*/  IADD3 R0, PT, PT, R4, -0x1, RZ ;  /* 0xffffffff04007810 */ /* 0x000fce0007ffe0ff */
[----:B------:R-:W2:Y:S01]  /*1e10*/  LDC.64 R2, c[0x0][0x398] ;  /* 0x0000e600ff027b82 */ /* 0x000ea20000000a00 */
[----:B-1----:R-:W-:-:S06]  /*1e20*/  IMAD.WIDE.U32 R14, R0, 0x8, R14 ;  /* 0x00000008000e7825 */ /* 0x002fcc00078e000e */
[----:B------:R-:W3:Y:S01]  /*1e30*/  LDG.E.64 R14, desc[UR10][R14.64] ;  /* 0x0000000a0e0e7981 */ /* 0x000ee2000c1e1b00 */
[----:B--2---:R-:W-:-:S06]  /*1e40*/  IMAD.WIDE.U32 R2, R4, 0x8, R2 ;  /* 0x0000000804027825 */ /* 0x004fcc00078e0002 */
[----:B------:R-:W2:Y:S01]  /*1e50*/  LDG.E.64 R2, desc[UR10][R2.64] ;  /* 0x0000000a02027981 */ /* 0x000ea2000c1e1b00 */
[----:B---3--:R-:W-:Y:S01]  /*1e60*/  ISETP.NE.U32.AND P0, PT, R15, RZ, PT ;  /* 0x000000ff0f00720c */ /* 0x008fe20003f05070 */
[-C--:B--2---:R-:W-:Y:S02]  /*1e70*/  IMAD R10, R3, R19.reuse, RZ ;  /* 0x00000013030a7224 */ /* 0x084fe400078e02ff */
[----:B------:R-:W-:-:S04]  /*1e80*/  IMAD.WIDE.U32 R18, R2, R19, R32 ;  /* 0x0000001302127225 */ /* 0x000fc800078e0020 */
[----:B------:R-:W-:-:S04]  /*1e90*/  IMAD R11, R2, R11, R10 ;  /* 0x0000000b020b7224 */ /* 0x000fc800078e020a */
[----:B------:R-:W-:Y:S02]  /*1ea0*/  IMAD.IADD R21, R19, 0x1, R11 ;  /* 0x0000000113157824 */ /* 0x000fe400078e020b */
[----:B------:R-:W-:Y:S05]  /*1eb0*/  @P0 BRA `(.L_x_22) ;  /* 0x0000000000580947 */ /* 0x000fea0003800000 */
[----:B------:R-:W1:Y:S01]  /*1ec0*/  I2F.U32.RP R10, R14 ;  /* 0x0000000e000a7306 */ /* 0x000e620000209000 */
[----:B------:R-:W-:Y:S02]  /*1ed0*/  IADD3 R11, PT, PT, RZ, -R14, RZ ;  /* 0x8000000eff0b7210 */ /* 0x000fe40007ffe0ff */
[----:B------:R-:W-:-:S05]  /*1ee0*/  ISETP.NE.U32.AND P2, PT, R14, RZ, PT ;  /* 0x000000ff0e00720c */ /* 0x000fca0003f45070 */
[----:B-1----:R-:W1:Y:S02]  /*1ef0*/  MUFU.RCP R10, R10 ;  /* 0x0000000a000a7308 */ /* 0x002e640000001000 */
[----:B-1----:R-:W-:-:S06]  /*1f00*/  IADD3 R2, PT, PT, R10, 0xffffffe, RZ ;  /* 0x0ffffffe0a027810 */ /* 0x002fcc0007ffe0ff */
        /* <DEDUP_REMOVED lines=9> */
[----:B------:R-:W-:Y:S01]  /*1fa0*/  @P0 IADD3 R3, PT, PT, -R14, R3, RZ ;  /* 0x000000030e030210 */ /* 0x000fe20007ffe1ff */
[----:B------:R-:W-:-:S03]  /*1fb0*/  @P0 VIADD R16, R16, 0x1 ;  /* 0x0000000110100836 */ /* 0x000fc60000000000 */
[----:B------:R-:W-:-:S13]  /*1fc0*/  ISETP.GE.U32.AND P1, PT, R3, R14, PT ;  /* 0x0000000e0300720c */ /* 0x000fda0003f26070 */
[----:B------:R-:W-:Y:S02]  /*1fd0*/  @P1 IADD3 R16, PT, PT, R16, 0x1, RZ ;  /* 0x0000000110101810 */ /* 0x000fe40007ffe0ff */
[----:B------:R-:W-:-:S04]  /*1fe0*/  @!P2 LOP3.LUT R16, RZ, R14, RZ, 0x33, !PT ;  /* 0x0000000eff10a212 */ /* 0x000fc800078e33ff */
[----:B------:R-:W-:-:S05]  /*1ff0*/  IADD3 R15, PT, PT, -R16, RZ, RZ ;  /* 0x000000ff100f7210 */ /* 0x000fca0007ffe1ff */
[----:B------:R-:W-:Y:S01]  /*2000*/  IMAD R15, R14, R15, R26 ;  /* 0x0000000f0e0f7224 */ /* 0x000fe200078e021a */
[----:B------:R-:W-:Y:S06]  /*2010*/  BRA `(.L_x_23) ;  /* 0x0000000000347947 */ /* 0x000fec0003800000 */
.L_x_22:
[----:B------:R-:W-:Y:S02]  /*2020*/  MOV R2, R14 ;  /* 0x0000000e00027202 */ /* 0x000fe40000000f00 */
[----:B------:R-:W-:Y:S02]  /*2030*/  MOV R3, R15 ;  /* 0x0000000f00037202 */ /* 0x000fe40000000f00 */
[----:B------:R-:W-:-:S07]  /*2040*/  MOV R10, 0x2060 ;  /* 0x00002060000a7802 */ /* 0x000fce0000000f00 */
[----:B0-----:R-:W-:Y:S05]  /*2050*/  CALL.REL.NOINC `($__internal_0_$__cuda_sm20_div_s64) ;  /* 0x0000001400bc7944 */ /* 0x001fea0003c00000 */
[-C--:B------:R-:W-:Y:S01]  /*2060*/  IADD3 R13, P0, PT, RZ, -R22.reuse, RZ ;  /* 0x80000016ff0d7210 */ /* 0x080fe20007f1e0ff */
[----:B------:R-:W-:Y:S01]  /*2070*/  HFMA2 R27, -RZ, RZ, 0, 0 ;  /* 0x00000000ff1b7431 */ /* 0x000fe200000001ff */
[----:B------:R-:W-:-:S03]  /*2080*/  MOV R16, R22 ;  /* 0x0000001600107202 */ /* 0x000fc60000000f00 */
[----:B------:R-:W-:-:S04]  /*2090*/  IMAD.X R11, RZ, RZ, ~R2, P0 ;  /* 0x000000ffff0b7224 */ /* 0x000fc800000e0e02 */
[----:B------:R-:W-:Y:S02]  /*20a0*/  IMAD R11, R11, R14, RZ ;  /* 0x0000000e0b0b7224 */ /* 0x000fe400078e02ff */
[----:B------:R-:W-:-:S04]  /*20b0*/  IMAD.WIDE.U32 R2, R14, R13, R26 ;  /* 0x0000000d0e027225 */ /* 0x000fc800078e001a */
[----:B------:R-:W-:Y:S02]  /*20c0*/  IMAD R11, R15, R13, R11 ;  /* 0x0000000d0f0b7224 */ /* 0x000fe400078e020b */
[----:B------:R-:W-:-:S03]  /*20d0*/  IMAD.MOV.U32 R15, RZ, RZ, R2 ;  /* 0x000000ffff0f7224 */ /* 0x000fc600078e0002 */
[----:B------:R-:W-:-:S07]  /*20e0*/  IADD3 R11, PT, PT, R3, R11, RZ ;  /* 0x0000000b030b7210 */ /* 0x000fce0007ffe0ff */
.L_x_23:
[----:B------:R-:W1:Y:S01]  /*20f0*/  LDC.64 R28, c[0x0][0x390] ;  /* 0x0000e400ff1c7b82 */ /* 0x000e620000000a00 */
[----:B------:R-:W-:-:S07]  /*2100*/  IADD3 R14, PT, PT, R4, -0x2, RZ ;  /* 0xfffffffe040e7810 */ /* 0x000fce0007ffe0ff */
[----:B------:R-:W2:Y:S01]  /*2110*/  LDC.64 R2, c[0x0][0x398] ;  /* 0x0000e600ff027b82 */ /* 0x000ea20000000a00 */
[----:B-1----:R-:W-:-:S06]  /*2120*/  IMAD.WIDE.U32 R28, R14, 0x8, R28 ;  /* 0x000000080e1c7825 */ /* 0x002fcc00078e001c */
[----:B------:R-:W3:Y:S01]  /*2130*/  LDG.E.64 R28, desc[UR10][R28.64] ;  /* 0x0000000a1c1c7981 */ /* 0x000ee2000c1e1b00 */
[----:B--2---:R-:W-:-:S06]  /*2140*/  IMAD.WIDE.U32 R2, R0, 0x8, R2 ;  /* 0x0000000800027825 */ /* 0x004fcc00078e0002 */
[----:B------:R-:W2:Y:S01]  /*2150*/  LDG.E.64 R2, desc[UR10][R2.64] ;  /* 0x0000000a02027981 */ /* 0x000ea2000c1e1b00 */
[----:B------:R-:W-:Y:S01]  /*2160*/  IMAD.MOV.U32 R20, RZ, RZ, R18 ;  /* 0x000000ffff147224 */ /* 0x000fe200078e0012 */
[----:B---3--:R-:W-:Y:S01]  /*2170*/  ISETP.NE.U32.AND P0, PT, R29, RZ, PT ;  /* 0x000000ff1d00720c */ /* 0x008fe20003f05070 */
[-C--:B--2---:R-:W-:Y:S02]  /*2180*/  IMAD R0, R3, R15.reuse, RZ ;  /* 0x0000000f03007224 */ /* 0x084fe400078e02ff */
[----:B------:R-:W-:-:S04]  /*2190*/  IMAD.WIDE.U32 R20, R2, R15, R20 ;  /* 0x0000000f02147225 */ /* 0x000fc800078e0014 */
[----:B------:R-:W-:-:S05]  /*21a0*/  IMAD R11, R2, R11, R0 ;  /* 0x0000000b020b7224 */ /* 0x000fca00078e0200 */
[----:B------:R-:W-:Y:S01]  /*21b0*/  IADD3 R15, PT, PT, R21, R11, RZ ;  /* 0x0000000b150f7210 */ /* 0x000fe20007ffe0ff */
[----:B------:R-:W-:Y:S06]  /*21c0*/  @P0 BRA `(.L_x_24) ;  /* 0x0000000000580947 */ /* 0x000fec0003800000 */
        /* <DEDUP_REMOVED lines=22> */
.L_x_24:
[----:B------:R-:W-:Y:S01]  /*2330*/  MOV R26, R16 ;  /* 0x00000010001a7202 */ /* 0x000fe20000000f00 */
[----:B------:R-:W-:Y:S01]  /*2340*/  IMAD.MOV.U32 R2, RZ, RZ, R28 ;  /* 0x000000ffff027224 */ /* 0x000fe200078e001c */
[----:B------:R-:W-:Y:S02]  /*2350*/  MOV R3, R29 ;  /* 0x0000001d00037202 */ /* 0x000fe40000000f00 */
[----:B------:R-:W-:-:S07]  /*2360*/  MOV R10, 0x2380 ;  /* 0x00002380000a7802 */ /* 0x000fce0000000f00 */
[----:B0-----:R-:W-:Y:S05]  /*2370*/  CALL.REL.NOINC `($__internal_0_$__cuda_sm20_div_s64) ;  /* 0x0000001000f47944 */ /* 0x001fea0003c00000 */
[-C--:B------:R-:W-:Y:S01]  /*2380*/  IADD3 R13, P0, PT, RZ, -R22.reuse, RZ ;  /* 0x80000016ff0d7210 */ /* 0x080fe20007f1e0ff */
[----:B------:R-:W-:Y:S01]  /*2390*/  IMAD.MOV.U32 R17, RZ, RZ, RZ ;  /* 0x000000ffff117224 */ /* 0x000fe200078e00ff */
[----:B------:R-:W-:Y:S02]  /*23a0*/  MOV R26, R22 ;  /* 0x00000016001a7202 */ /* 0x000fe40000000f00 */
[----:B------:R-:W-:Y:S01]  /*23b0*/  IADD3.X R11, PT, PT, RZ, ~R2, RZ, P0, !PT ;  /* 0x80000002ff0b7210 */ /* 0x000fe200007fe4ff */
[----:B------:R-:W-:-:S04]  /*23c0*/  IMAD.WIDE.U32 R2, R28, R13, R16 ;  /* 0x0000000d1c027225 */ /* 0x000fc800078e0010 */
[----:B------:R-:W-:-:S04]  /*23d0*/  IMAD R11, R11, R28, RZ ;  /* 0x0000001c0b0b7224 */ /* 0x000fc800078e02ff */
[----:B------:R-:W-:Y:S01]  /*23e0*/  IMAD R11, R29, R13, R11 ;  /* 0x0000000d1d0b7224 */ /* 0x000fe200078e020b */
[----:B------:R-:W-:-:S03]  /*23f0*/  MOV R29, R2 ;  /* 0x00000002001d7202 */ /* 0x000fc60000000f00 */
[----:B------:R-:W-:-:S07]  /*2400*/  IMAD.IADD R11, R3, 0x1, R11 ;  /* 0x00000001030b7824 */ /* 0x000fce00078e020b */
.L_x_25:
[----:B------:R-:W1:Y:S01]  /*2410*/  LDC.64 R16, c[0x0][0x390] ;  /* 0x0000e400ff107b82 */ /* 0x000e620000000a00 */
[----:B------:R-:W-:-:S07]  /*2420*/  IADD3 R0, PT, PT, R4, -0x3, RZ ;  /* 0xfffffffd04007810 */ /* 0x000fce0007ffe0ff */
[----:B------:R-:W2:Y:S01]  /*2430*/  LDC.64 R2, c[0x0][0x398] ;  /* 0x0000e600ff027b82 */ /* 0x000ea20000000a00 */
[----:B-1----:R-:W-:-:S06]  /*2440*/  IMAD.WIDE.U32 R16, R0, 0x8, R16 ;  /* 0x0000000800107825 */ /* 0x002fcc00078e0010 */
[----:B------:R-:W3:Y:S01]  /*2450*/  LDG.E.64 R16, desc[UR10][R16.64] ;  /* 0x0000000a10107981 */ /* 0x000ee2000c1e1b00 */
[----:B--2---:R-:W-:-:S06]  /*2460*/  IMAD.WIDE.U32 R2, R14, 0x8, R2 ;  /* 0x000000080e027825 */ /* 0x004fcc00078e0002 */
[----:B------:R-:W2:Y:S01]  /*2470*/  LDG.E.64 R2, desc[UR10][R2.64] ;  /* 0x0000000a02027981 */ /* 0x000ea2000c1e1b00 */
[----:B------:R-:W-:Y:S02]  /*2480*/  MOV R14, R20 ;  /* 0x00000014000e7202 */ /* 0x000fe40000000f00 */
        /* <DEDUP_REMOVED lines=14> */
[----:B------:R-:W-:-:S06]  /*2570*/  IMAD.HI.U32 R3, R3, R11, R2 ;  /* 0x0000000b03037227 */ /* 0x000fcc00078e0002 */
[----:B------:R-:W-:-:S05]  /*2580*/  IMAD.HI.U32 R3, R3, R26, RZ ;  /* 0x0000001a03037227 */ /* 0x000fca00078e00ff */
[----:B------:R-:W-:-:S05]  /*2590*/  IADD3 R11, PT, PT, -R3, RZ, RZ ;  /* 0x000000ff030b7210 */ /* 0x000fca0007ffe1ff */
[----:B------:R-:W-:-:S05]  /*25a0*/  IMAD R11, R16, R11, R26 ;  /* 0x0000000b100b7224 */ /* 0x000fca00078e021a */
[----:B------:R-:W-:-:S13]  /*25b0*/  ISETP.GE.U32.AND P0, PT, R11, R16, PT ;  /* 0x000000100b00720c */ /* 0x000fda0003f06070 */
[----:B------:R-:W-:Y:S01]  /*25c0*/  @P0 IADD3 R11, PT, PT, -R16, R11, RZ ;  /* 0x0000000b100b0210 */ /* 0x000fe20007ffe1ff */
[----:B------:R-:W-:-:S03]  /*25d0*/  @P0 VIADD R3, R3, 0x1 ;  /* 0x0000000103030836 */ /* 0x000fc60000000000 */
[----:B------:R-:W-:Y:S01]  /*25e0*/  ISETP.GE.U32.AND P1, PT, R11, R16, PT ;  /* 0x000000100b00720c */ /* 0x000fe20003f26070 */
[----:B------:R-:W-:-:S12]  /*25f0*/  IMAD.MOV.U32 R11, RZ, RZ, RZ ;  /* 0x000000ffff0b7224 */ /* 0x000fd800078e00ff */
[----:B------:R-:W-:Y:S02]  /*2600*/  @P1 IADD3 R3, PT, PT, R3, 0x1, RZ ;  /* 0x0000000103031810 */ /* 0x000fe40007ffe0ff */
[----:B------:R-:W-:-:S04]  /*2610*/  @!P2 LOP3.LUT R3, RZ, R16, RZ, 0x33, !PT ;  /* 0x00000010ff03a212 */ /* 0x000fc800078e33ff */
[----:B------:R-:W-:Y:S02]  /*2620*/  IADD3 R17, PT, PT, -R3, RZ, RZ ;  /* 0x000000ff03117210 */ /* 0x000fe40007ffe1ff */
[----:B------:R-:W-:-:S03]  /*2630*/  MOV R22, R3 ;  /* 0x0000000300167202 */ /* 0x000fc60000000f00 */
[----:B------:R-:W-:Y:S01]  /*2640*/  IMAD R17, R16, R17, R26 ;  /* 0x0000001110117224 */ /* 0x000fe200078e021a */
[----:B------:R-:W-:Y:S06]  /*2650*/  BRA `(.L_x_27) ;  /* 0x0000000000307947 */ /* 0x000fec0003800000 */
.L_x_26:
[----:B------:R-:W-:Y:S01]  /*2660*/  MOV R2, R16 ;  /* 0x0000001000027202 */ /* 0x000fe20000000f00 */
[----:B------:R-:W-:Y:S01]  /*2670*/  IMAD.MOV.U32 R3, RZ, RZ, R17 ;  /* 0x000000ffff037224 */ /* 0x000fe200078e0011 */
[----:B------:R-:W-:-:S07]  /*2680*/  MOV R10, 0x26a0 ;  /* 0x000026a0000a7802 */ /* 0x000fce0000000f00 */
[----:B0-----:R-:W-:Y:S05]  /*2690*/  CALL.REL.NOINC `($__internal_0_$__cuda_sm20_div_s64) ;  /* 0x00000010002c7944 */ /* 0x001fea0003c00000 */
[----:B------:R-:W-:Y:S01]  /*26a0*/  IADD3 R13, P0, PT, RZ, -R22, RZ ;  /* 0x80000016ff0d7210 */ /* 0x000fe20007f1e0ff */
[----:B------:R-:W-:-:S03]  /*26b0*/  HFMA2 R27, -RZ, RZ, 0, 0 ;  /* 0x00000000ff1b7431 */ /* 0x000fc600000001ff */
[----:B------:R-:W-:-:S05]  /*26c0*/  IADD3.X R11, PT, PT, RZ, ~R2, RZ, P0, !PT ;  /* 0x80000002ff0b7210 */ /* 0x000fca00007fe4ff */
[----:B------:R-:W-:Y:S02]  /*26d0*/  IMAD R11, R11, R16, RZ ;  /* 0x000000100b0b7224 */ /* 0x000fe400078e02ff */
[----:B------:R-:W-:-:S04]  /*26e0*/  IMAD.WIDE.U32 R2, R16, R13, R26 ;  /* 0x0000000d10027225 */ /* 0x000fc800078e001a */
[----:B------:R-:W-:Y:S02]  /*26f0*/  IMAD R11, R17, R13, R11 ;  /* 0x0000000d110b7224 */ /* 0x000fe400078e020b */
[----:B------:R-:W-:-:S03]  /*2700*/  IMAD.MOV.U32 R17, RZ, RZ, R2 ;  /* 0x000000ffff117224 */ /* 0x000fc600078e0002 */
[----:B------:R-:W-:-:S07]  /*2710*/  IADD3 R11, PT, PT, R3, R11, RZ ;  /* 0x0000000b030b7210 */ /* 0x000fce0007ffe0ff */
.L_x_27:
[----:B------:R-:W1:Y:S02]  /*2720*/  LDC.64 R2, c[0x0][0x398] ;  /* 0x0000e600ff027b82 */ /* 0x000e640000000a00 */
[----:B-1----:R-:W-:-:S06]  /*2730*/  IMAD.WIDE.U32 R2, R0, 0x8, R2 ;  /* 0x0000000800027825 */ /* 0x002fcc00078e0002 */
[----:B------:R-:W2:Y:S01]  /*2740*/  LDG.E.64 R2, desc[UR10][R2.64] ;  /* 0x0000000a02027981 */ /* 0x000ea2000c1e1b00 */
[----:B------:R-:W-:Y:S01]  /*2750*/  MOV R18, R14 ;  /* 0x0000000e00127202 */ /* 0x000fe20000000f00 */
[----:B------:R-:W-:Y:S02]  /*2760*/  VIADD R4, R4, 0xfffffffc ;  /* 0xfffffffc04047836 */ /* 0x000fe40000000000 */
[-C--:B--2---:R-:W-:Y:S02]  /*2770*/  IMAD R0, R3, R17.reuse, RZ ;  /* 0x0000001103007224 */ /* 0x084fe400078e02ff */
[----:B------:R-:W-:-:S04]  /*2780*/  IMAD.WIDE.U32 R32, R2, R17, R18 ;  /* 0x0000001102207225 */ /* 0x000fc800078e0012 */
[----:B------:R-:W-:Y:S01]  /*2790*/  IMAD R11, R2, R11, R0 ;  /* 0x0000000b020b7224 */ /* 0x000fe200078e0200 */
[----:B------:R-:W-:-:S04]  /*27a0*/  MOV R0, R22 ;  /* 0x0000001600007202 */ /* 0x000fc80000000f00 */
[----:B------:R-:W-:-:S07]  /*27b0*/  IADD3 R33, PT, PT, R33, R11, RZ ;  /* 0x0000000b21217210 */ /* 0x000fce0007ffe0ff */
.L_x_19:
[----:B------:R-:W-:-:S09]  /*27c0*/  UISETP.NE.AND UP0, UPT, UR6, URZ, UPT ;  /* 0x000000ff0600728c */ /* 0x000fd2000bf05270 */
[----:B------:R-:W-:Y:S05]  /*27d0*/  BRA.U !UP0, `(.L_x_0) ;  /* 0x0000000908307547 */ /* 0x000fea000b800000 */
[----:B------:R-:W-:-:S09]  /*27e0*/  UISETP.NE.AND UP0, UPT, UR6, 0x1, UPT ;  /* 0x000000010600788c */ /* 0x000fd2000bf05270 */
[----:B------:R-:W-:Y:S05]  /*27f0*/  BRA.U !UP0, `(.L_x_28) ;  /* 0x0000000508907547 */ /* 0x000fea000b800000 */
[----:B------:R-:W1:Y:S02]  /*2800*/  LDC.64 R2, c[0x0][0x390] ;  /* 0x0000e400ff027b82 */ /* 0x000e640000000a00 */
[----:B-1----:R-:W-:-:S05]  /*2810*/  IMAD.WIDE.U32 R2, R4, 0x8, R2 ;  /* 0x0000000804027825 */ /* 0x002fca00078e0002 */
[----:B------:R-:W2:Y:S02]  /*2820*/  LDG.E.64 R14, desc[UR10][R2.64] ;  /* 0x0000000a020e7981 */ /* 0x000ea4000c1e1b00 */
[----:B--2---:R-:W-:-:S13]  /*2830*/  ISETP.NE.U32.AND P0, PT, R15, RZ, PT ;  /* 0x000000ff0f00720c */ /* 0x004fda0003f05070 */
[----:B------:R-:W-:Y:S05]  /*2840*/  @P0 BRA `(.L_x_29) ;  /* 0x0000000000580947 */ /* 0x000fea0003800000 */
[----:B------:R-:W1:Y:S01]  /*2850*/  I2F.U32.RP R10, R14 ;  /* 0x0000000e000a7306 */ /* 0x000e620000209000 */
[----:B------:R-:W-:Y:S02]  /*2860*/  IADD3 R11, PT, PT, RZ, -R14, RZ ;  /* 0x8000000eff0b7210 */ /* 0x000fe40007ffe0ff */
[----:B------:R-:W-:-:S05]  /*2870*/  ISETP.NE.U32.AND P2, PT, R14, RZ, PT ;  /* 0x000000ff0e00720c */ /* 0x000fca0003f45070 */
[----:B-1----:R-:W1:Y:S02]  /*2880*/  MUFU.RCP R10, R10 ;  /* 0x0000000a000a7308 */ /* 0x002e640000001000 */
[----:B-1----:R-:W-:-:S06]  /*2890*/  VIADD R2, R10, 0xffffffe ;  /* 0x0ffffffe0a027836 */ /* 0x002fcc0000000000 */
[----:B------:R1:W2:Y:S02]  /*28a0*/  F2I.FTZ.U32.TRUNC.NTZ R3, R2 ;  /* 0x0000000200037305 */ /* 0x0002a4000021f000 */
[----:B-1----:R-:W-:Y:S01]  /*28b0*/  MOV R2, RZ ;  /* 0x000000ff00027202 */ /* 0x002fe20000000f00 */
[----:B--2---:R-:W-:-:S04]  /*28c0*/  IMAD R11, R11, R3, RZ ;  /* 0x000000030b0b7224 */ /* 0x004fc800078e02ff */
[----:B------:R-:W-:-:S04]  /*28d0*/  IMAD.HI.U32 R3, R3, R11, R2 ;  /* 0x0000000b03037227 */ /* 0x000fc800078e0002 */
[----:B------:R-:W-:Y:S02]  /*28e0*/  HFMA2 R11, -RZ, RZ, 0, 0 ;  /* 0x00000000ff0b7431 */ /* 0x000fe400000001ff */
[----:B------:R-:W-:-:S04]  /*28f0*/  IMAD.HI.U32 R26, R3, R0, RZ ;  /* 0x00000000031a7227 */ /* 0x000fc800078e00ff */
[----:B------:R-:W-:-:S04]  /*2900*/  IMAD.MOV R3, RZ, RZ, -R26 ;  /* 0x000000ffff037224 */ /* 0x000fc800078e0a1a */
[----:B------:R-:W-:-:S05]  /*2910*/  IMAD R3, R14, R3, R0 ;  /* 0x000000030e037224 */ /* 0x000fca00078e0200 */
[----:B------:R-:W-:-:S13]  /*2920*/  ISETP.GE.U32.AND P0, PT, R3, R14, PT ;  /* 0x0000000e0300720c */ /* 0x000fda0003f06070 */
[----:B------:R-:W-:Y:S02]  /*2930*/  @P0 IADD3 R3, PT, PT, -R14, R3, RZ ;  /* 0x000000030e030210 */ /* 0x000fe40007ffe1ff */
[----:B------:R-:W-:Y:S02]  /*2940*/  @P0 IADD3 R26, PT, PT, R26, 0x1, RZ ;  /* 0x000000011a1a0810 */ /* 0x000fe40007ffe0ff */
[----:B------:R-:W-:-:S13]  /*2950*/  ISETP.GE.U32.AND P1, PT, R3, R14, PT ;  /* 0x0000000e0300720c */ /* 0x000fda0003f26070 */
[----:B------:R-:W-:Y:S01]  /*2960*/  @P1 VIADD R26, R26, 0x1 ;  /* 0x000000011a1a1836 */ /* 0x000fe20000000000 */
[----:B------:R-:W-:-:S04]  /*2970*/  @!P2 LOP3.LUT R26, RZ, R14, RZ, 0x33, !PT ;  /* 0x0000000eff1aa212 */ /* 0x000fc800078e33ff */
[----:B------:R-:W-:-:S05]  /*2980*/  IADD3 R17, PT, PT, -R26, RZ, RZ ;  /* 0x000000ff1a117210 */ /* 0x000fca0007ffe1ff */
[----:B------:R-:W-:Y:S01]  /*2990*/  IMAD R17, R14, R17, R0 ;  /* 0x000000110e117224 */ /* 0x000fe200078e0200 */
[----:B------:R-:W-:Y:S06]  /*29a0*/  BRA `(.L_x_30) ;  /* 0x00000000003c7947 */ /* 0x000fec0003800000 */
.L_x_29:
[----:B------:R-:W-:Y:S01]  /*29b0*/  IMAD.MOV.U32 R26, RZ, RZ, R0 ;  /* 0x000000ffff1a7224 */ /* 0x000fe200078e0000 */
[----:B------:R-:W-:Y:S02]  /*29c0*/  MOV R2, R14 ;  /* 0x0000000e00027202 */ /* 0x000fe40000000f00 */
[----:B------:R-:W-:Y:S02]  /*29d0*/  MOV R3, R15 ;  /* 0x0000000f00037202 */ /* 0x000fe40000000f00 */
[----:B------:R-:W-:-:S07]  /*29e0*/  MOV R10, 0x2a00 ;  /* 0x00002a00000a7802 */ /* 0x000fce0000000f00 */
[----:B0-----:R-:W-:Y:S05]  /*29f0*/  CALL.REL.NOINC `($__internal_0_$__cuda_sm20_div_s64) ;  /* 0x0000000c00547944 */ /* 0x001fea0003c00000 */
[----:B------:R-:W-:Y:S01]  /*2a00*/  IADD3 R13, P0, PT, RZ, -R22, RZ ;  /* 0x80000016ff0d7210 */ /* 0x000fe20007f1e0ff */
[----:B------:R-:W-:Y:S02]  /*2a10*/  HFMA2 R3, -RZ, RZ, 0, 0 ;  /* 0x00000000ff037431 */ /* 0x000fe400000001ff */
[----:B------:R-:W-:Y:S02]  /*2a20*/  IMAD.MOV.U32 R26, RZ, RZ, R22 ;  /* 0x000000ffff1a7224 */ /* 0x000fe400078e0016 */
[----:B------:R-:W-:Y:S01]  /*2a30*/  IMAD.X R11, RZ, RZ, ~R2, P0 ;  /* 0x000000ffff0b7224 */ /* 0x000fe200000e0e02 */
[----:B------:R-:W-:-:S03]  /*2a40*/  MOV R2, R0 ;  /* 0x0000000000027202 */ /* 0x000fc60000000f00 */
[----:B------:R-:W-:Y:S02]  /*2a50*/  IMAD R11, R11, R14, RZ ;  /* 0x0000000e0b0b7224 */ /* 0x000fe400078e02ff */
[----:B------:R-:W-:-:S04]  /*2a60*/  IMAD.WIDE.U32 R2, R14, R13, R2 ;  /* 0x0000000d0e027225 */ /* 0x000fc800078e0002 */
[----:B------:R-:W-:Y:S01]  /*2a70*/  IMAD R11, R15, R13, R11 ;  /* 0x0000000d0f0b7224 */ /* 0x000fe200078e020b */
[----:B------:R-:W-:-:S04]  /*2a80*/  MOV R17, R2 ;  /* 0x0000000200117202 */ /* 0x000fc80000000f00 */
[----:B------:R-:W-:-:S07]  /*2a90*/  IADD3 R11, PT, PT, R3, R11, RZ ;  /* 0x0000000b030b7210 */ /* 0x000fce0007ffe0ff */
.L_x_30:
[----:B------:R-:W1:Y:S01]  /*2aa0*/  LDC.64 R14, c[0x0][0x390] ;  /* 0x0000e400ff0e7b82 */ /* 0x000e620000000a00 */
[----:B------:R-:W-:-:S07]  /*2ab0*/  VIADD R0, R4, 0xffffffff ;  /* 0xffffffff04007836 */ /* 0x000fce0000000000 */
        /* <DEDUP_REMOVED lines=19> */
[----:B------:R-:W-:-:S06]  /*2bf0*/  IMAD.HI.U32 R3, R3, R11, R2 ;  /* 0x0000000b03037227 */ /* 0x000fcc00078e0002 */
[----:B------:R-:W-:-:S05]  /*2c00*/  IMAD.HI.U32 R3, R3, R26, RZ ;  /* 0x0000001a03037227 */ /* 0x000fca00078e00ff */
[----:B------:R-:W-:-:S05]  /*2c10*/  IADD3 R11, PT, PT, -R3, RZ, RZ ;  /* 0x000000ff030b7210 */ /* 0x000fca0007ffe1ff */
[----:B------:R-:W-:-:S05]  /*2c20*/  IMAD R11, R14, R11, R26 ;  /* 0x0000000b0e0b7224 */ /* 0x000fca00078e021a */
[----:B------:R-:W-:-:S13]  /*2c30*/  ISETP.GE.U32.AND P0, PT, R11, R14, PT ;  /* 0x0000000e0b00720c */ /* 0x000fda0003f06070 */
[----:B------:R-:W-:Y:S01]  /*2c40*/  @P0 IMAD.IADD R11, R11, 0x1, -R14 ;  /* 0x000000010b0b0824 */ /* 0x000fe200078e0a0e */
[----:B------:R-:W-:-:S04]  /*2c50*/  @P0 IADD3 R3, PT, PT, R3, 0x1, RZ ;  /* 0x0000000103030810 */ /* 0x000fc80007ffe0ff */
[----:B------:R-:W-:Y:S02]  /*2c60*/  ISETP.GE.U32.AND P1, PT, R11, R14, PT ;  /* 0x0000000e0b00720c */ /* 0x000fe40003f26070 */
[----:B------:R-:W-:-:S11]  /*2c70*/  MOV R11, RZ ;  /* 0x000000ff000b7202 */ /* 0x000fd60000000f00 */
[----:B------:R-:W-:Y:S02]  /*2c80*/  @P1 IADD3 R3, PT, PT, R3, 0x1, RZ ;  /* 0x0000000103031810 */ /* 0x000fe40007ffe0ff */
[----:B------:R-:W-:-:S04]  /*2c90*/  @!P2 LOP3.LUT R3, RZ, R14, RZ, 0x33, !PT ;  /* 0x0000000eff03a212 */ /* 0x000fc800078e33ff */
[----:B------:R-:W-:Y:S01]  /*2ca0*/  MOV R22, R3 ;  /* 0x0000000300167202 */ /* 0x000fe20000000f00 */
[----:B------:R-:W-:-:S04]  /*2cb0*/  IMAD.MOV R15, RZ, RZ, -R3 ;  /* 0x000000ffff0f7224 */ /* 0x000fc800078e0a03 */
[----:B------:R-:W-:Y:S01]  /*2cc0*/  IMAD R15, R14, R15, R26 ;  /* 0x0000000f0e0f7224 */ /* 0x000fe200078e021a */
[----:B------:R-:W-:Y:S06]  /*2cd0*/  BRA `(.L_x_32) ;  /* 0x0000000000307947 */ /* 0x000fec0003800000 */
.L_x_31:
[----:B------:R-:W-:Y:S01]  /*2ce0*/  IMAD.MOV.U32 R2, RZ, RZ, R14 ;  /* 0x000000ffff027224 */ /* 0x000fe200078e000e */
[----:B------:R-:W-:Y:S02]  /*2cf0*/  MOV R3, R15 ;  /* 0x0000000f00037202 */ /* 0x000fe40000000f00 */
[----:B------:R-:W-:-:S07]  /*2d00*/  MOV R10, 0x2d20 ;  /* 0x00002d20000a7802 */ /* 0x000fce0000000f00 */
[----:B0-----:R-:W-:Y:S05]  /*2d10*/  CALL.REL.NOINC `($__internal_0_$__cuda_sm20_div_s64) ;  /* 0x00000008008c7944 */ /* 0x001fea0003c00000 */
[----:B------:R-:W-:Y:S01]  /*2d20*/  IADD3 R13, P0, PT, RZ, -R22, RZ ;  /* 0x80000016ff0d7210 */ /* 0x000fe20007f1e0ff */
[----:B------:R-:W-:-:S03]  /*2d30*/  IMAD.MOV.U32 R27, RZ, RZ, RZ ;  /* 0x000000ffff1b7224 */ /* 0x000fc600078e00ff */
[----:B------:R-:W-:Y:S01]  /*2d40*/  IADD3.X R11, PT, PT, RZ, ~R2, RZ, P0, !PT ;  /* 0x80000002ff0b7210 */ /* 0x000fe200007fe4ff */
[----:B------:R-:W-:-:S04]  /*2d50*/  IMAD.WIDE.U32 R2, R14, R13, R26 ;  /* 0x0000000d0e027225 */ /* 0x000fc800078e001a */
[----:B------:R-:W-:-:S04]  /*2d60*/  IMAD R11, R11, R14, RZ ;  /* 0x0000000e0b0b7224 */ /* 0x000fc800078e02ff */
[----:B------:R-:W-:Y:S01]  /*2d70*/  IMAD R11, R15, R13, R11 ;  /* 0x0000000d0f0b7224 */ /* 0x000fe200078e020b */
[----:B------:R-:W-:-:S04]  /*2d80*/  MOV R15, R2 ;  /* 0x00000002000f7202 */ /* 0x000fc80000000f00 */
[----:B------:R-:W-:-:S07]  /*2d90*/  IADD3 R11, PT, PT, R3, R11, RZ ;  /* 0x0000000b030b7210 */ /* 0x000fce0007ffe0ff */
.L_x_32:
[----:B------:R-:W1:Y:S02]  /*2da0*/  LDC.64 R2, c[0x0][0x398] ;  /* 0x0000e600ff027b82 */ /* 0x000e640000000a00 */
[----:B-1----:R-:W-:-:S06]  /*2db0*/  IMAD.WIDE.U32 R2, R0, 0x8, R2 ;  /* 0x0000000800027825 */ /* 0x002fcc00078e0002 */
[----:B------:R-:W2:Y:S01]  /*2dc0*/  LDG.E.64 R2, desc[UR10][R2.64] ;  /* 0x0000000a02027981 */ /* 0x000ea2000c1e1b00 */
[----:B------:R-:W-:Y:S01]  /*2dd0*/  IMAD.MOV.U32 R18, RZ, RZ, R16 ;  /* 0x000000ffff127224 */ /* 0x000fe200078e0010 */
[----:B------:R-:W-:Y:S01]  /*2de0*/  IADD3 R4, PT, PT, R4, -0x2, RZ ;  /* 0xfffffffe04047810 */ /* 0x000fe20007ffe0ff */
[-C--:B--2---:R-:W-:Y:S02]  /*2df0*/  IMAD R0, R3, R15.reuse, RZ ;  /* 0x0000000f03007224 */ /* 0x084fe400078e02ff */
[----:B------:R-:W-:-:S04]  /*2e00*/  IMAD.WIDE.U32 R32, R2, R15, R18 ;  /* 0x0000000f02207225 */ /* 0x000fc800078e0012 */
[----:B------:R-:W-:Y:S02]  /*2e10*/  IMAD R11, R2, R11, R0 ;  /* 0x0000000b020b7224 */ /* 0x000fe400078e0200 */
[----:B------:R-:W-:-:S03]  /*2e20*/  IMAD.MOV.U32 R0, RZ, RZ, R22 ;  /* 0x000000ffff007224 */ /* 0x000fc600078e0016 */
[----:B------:R-:W-:-:S07]  /*2e30*/  IADD3 R33, PT, PT, R33, R11, RZ ;  /* 0x0000000b21217210 */ /* 0x000fce0007ffe0ff */
.L_x_28:
[----:B------:R-:W1:Y:S02]  /*2e40*/  LDCU UR7, c[0x0][0x3a0] ;  /* 0x00007400ff0777ac */ /* 0x000e640008000800 */
[----:B-1----:R-:W-:-:S04]  /*2e50*/  ULOP3.LUT UR7, UR7, 0x1, URZ, 0xc0, !UPT ;  /* 0x0000000107077892 */ /* 0x002fc8000f8ec0ff */
[----:B------:R-:W-:-:S09]  /*2e60*/  UISETP.NE.U32.AND UP0, UPT, UR7, 0x1, UPT ;  /* 0x000000010700788c */ /* 0x000fd2000bf05070 */
[----:B------:R-:W-:Y:S05]  /*2e70*/  BRA.U UP0, `(.L_x_0) ;  /* 0x0000000100887547 */ /* 0x000fea000b800000 */
[----:B------:R-:W1:Y:S02]  /*2e80*/  LDC.64 R2, c[0x0][0x390] ;  /* 0x0000e400ff027b82 */ /* 0x000e640000000a00 */
[----:B-1----:R-:W-:-:S06]  /*2e90*/  IMAD.WIDE.U32 R2, R4, 0x8, R2 ;  /* 0x0000000804027825 */ /* 0x002fcc00078e0002 */
[----:B------:R-:W2:Y:S02]  /*2ea0*/  LDG.E.64 R2, desc[UR10][R2.64] ;  /* 0x0000000a02027981 */ /* 0x000ea4000c1e1b00 */
[----:B--2---:R-:W-:-:S13]  /*2eb0*/  ISETP.NE.U32.AND P0, PT, R3, RZ, PT ;  /* 0x000000ff0300720c */ /* 0x004fda0003f05070 */
[----:B------:R-:W-:Y:S05]  /*2ec0*/  @P0 BRA `(.L_x_33) ;  /* 0x0000000000500947 */ /* 0x000fea0003800000 */
[----:B------:R-:W1:Y:S01]  /*2ed0*/  I2F.U32.RP R3, R2 ;  /* 0x0000000200037306 */ /* 0x000e620000209000 */
[----:B------:R-:W-:Y:S02]  /*2ee0*/  IADD3 R13, PT, PT, RZ, -R2, RZ ;  /* 0x80000002ff0d7210 */ /* 0x000fe40007ffe0ff */
[----:B------:R-:W-:-:S05]  /*2ef0*/  ISETP.NE.U32.AND P1, PT, R2, RZ, PT ;  /* 0x000000ff0200720c */ /* 0x000fca0003f25070 */
[----:B-1----:R-:W1:Y:S02]  /*2f00*/  MUFU.RCP R3, R3 ;  /* 0x0000000300037308 */ /* 0x002e640000001000 */
[----:B-1----:R-:W-:Y:S01]  /*2f10*/  IADD3 R10, PT, PT, R3, 0xffffffe, RZ ;  /* 0x0ffffffe030a7810 */ /* 0x002fe20007ffe0ff */
[----:B------:R-:W-:-:S05]  /*2f20*/  HFMA2 R3, -RZ, RZ, 0, 0 ;  /* 0x00000000ff037431 */ /* 0x000fca00000001ff */
        /* <DEDUP_REMOVED lines=8> */
[----:B------:R-:W-:-:S04]  /*2fb0*/  @P0 IADD3 R11, PT, PT, -R2, R11, RZ ;  /* 0x0000000b020b0210 */ /* 0x000fc80007ffe1ff */
[----:B------:R-:W-:-:S13]  /*2fc0*/  ISETP.GE.U32.AND P0, PT, R11, R2, PT ;  /* 0x000000020b00720c */ /* 0x000fda0003f06070 */
[----:B------:R-:W-:Y:S01]  /*2fd0*/  @P0 IMAD.IADD R11, R11, 0x1, -R2 ;  /* 0x000000010b0b0824 */ /* 0x000fe200078e0a02 */
[----:B------:R-:W-:-:S04]  /*2fe0*/  @!P1 LOP3.LUT R11, RZ, R2, RZ, 0x33, !PT ;  /* 0x00000002ff0b9212 */ /* 0x000fc800078e33ff */
[----:B------:R-:W-:Y:S01]  /*2ff0*/  MOV R2, R11 ;  /* 0x0000000b00027202 */ /* 0x000fe20000000f00 */
[----:B------:R-:W-:Y:S06]  /*3000*/  BRA `(.L_x_34) ;  /* 0x0000000000087947 */ /* 0x000fec0003800000 */
.L_x_33:
[----:B------:R-:W-:-:S07]  /*3010*/  MOV R12, 0x3030 ;  /* 0x00003030000c7802 */ /* 0x000fce0000000f00 */
[----:B0-----:R-:W-:Y:S05]  /*3020*/  CALL.REL.NOINC `($__internal_1_$__cuda_sm20_rem_s64) ;  /* 0x0000000c00147944 */ /* 0x001fea0003c00000 */
.L_x_34:
[----:B------:R-:W1:Y:S02]  /*3030*/  LDC.64 R10, c[0x0][0x398] ;  /* 0x0000e600ff0a7b82 */ /* 0x000e640000000a00 */
[----:B-1----:R-:W-:-:S06]  /*3040*/  IMAD.WIDE.U32 R10, R4, 0x8, R10 ;  /* 0x00000008040a7825 */ /* 0x002fcc00078e000a */
[----:B------:R-:W2:Y:S02]  /*3050*/  LDG.E.64 R10, desc[UR10][R10.64] ;  /* 0x0000000a0a0a7981 */ /* 0x000ea4000c1e1b00 */
[-C--:B--2---:R-:W-:Y:S02]  /*3060*/  IMAD R13, R11, R2.reuse, RZ ;  /* 0x000000020b0d7224 */ /* 0x084fe400078e02ff */
[----:B------:R-:W-:-:S04]  /*3070*/  IMAD.WIDE.U32 R32, R10, R2, R32 ;  /* 0x000000020a207225 */ /* 0x000fc800078e0020 */
[----:B------:R-:W-:-:S04]  /*3080*/  IMAD R13, R10, R3, R13 ;  /* 0x000000030a0d7224 */ /* 0x000fc800078e020d */
[----:B------:R-:W-:-:S07]  /*3090*/  IMAD.IADD R33, R33, 0x1, R13 ;  /* 0x0000000121217824 */ /* 0x000fce00078e020d */
.L_x_0:
[----:B------:R-:W1:Y:S02]  /*30a0*/  LDCU.64 UR12, c[0x0][0x388] ;  /* 0x00007100ff0c77ac */ /* 0x000e640008000a00 */
[----:B-1----:R-:W-:-:S04]  /*30b0*/  LEA R2, P0, R32, UR12, 0x2 ;  /* 0x0000000c20027c11 */ /* 0x002fc8000f8010ff */
[----:B------:R-:W-:-:S05]  /*30c0*/  LEA.HI.X R3, R32, UR13, R33, 0x2, P0 ;  /* 0x0000000d20037c11 */ /* 0x000fca00080f1421 */
[----:B------:R-:W2:Y:S01]  /*30d0*/  LDG.E R2, desc[UR10][R2.64] ;  /* 0x0000000a02027981 */ /* 0x000ea2000c1e1900 */
[----:B------:R-:W-:-:S03]  /*30e0*/  ISETP.NE.AND P0, PT, R9, RZ, PT ;  /* 0x000000ff0900720c */ /* 0x000fc60003f05270 */
[----:B--2---:R1:W-:Y:S01]  /*30f0*/  STS [R5], R2 ;  /* 0x0000000205007388 */ /* 0x0043e20000000800 */
[----:B------:R-:W-:Y:S09]  /*3100*/  BAR.SYNC.DEFER_BLOCKING 0x0 ;  /* 0x0000000000007b1d */ /* 0x000ff20000010000 */
[----:B------:R-:W-:Y:S05]  /*3110*/  @P0 EXIT ;  /* 0x000000000000094d */ /* 0x000fea0003800000 */
[----:B------:R-:W-:-:S13]  /*3120*/  ISETP.GT.U32.AND P0, PT, R7, 0x1, PT ;  /* 0x000000010700780c */ /* 0x000fda0003f04070 */
[----:B------:R-:W-:-:S06]  /*3130*/  @!P0 LEA R3, R8, UR5, 0x2 ;  /* 0x0000000508038c11 */ /* 0x000fcc000f8e10ff */
[----:B------:R-:W2:Y:S01]  /*3140*/  @!P0 LDS R3, [R3] ;  /* 0x0000000003038984 */ /* 0x000ea20000000800 */
[----:B------:R-:W-:Y:S05]  /*3150*/  @!P0 BRA `(.L_x_35) ;  /* 0x0000000400688947 */ /* 0x000fea0003800000 */
[----:B------:R-:W-:Y:S01]  /*3160*/  LEA R0, R8, UR5, 0x2 ;  /* 0x0000000508007c11 */ /* 0x000fe2000f8e10ff */
[----:B------:R-:W-:Y:S01]  /*3170*/  IMAD.MOV.U32 R4, RZ, RZ, 0x1 ;  /* 0x00000001ff047424 */ /* 0x000fe200078e00ff */
[C---:B-1----:R-:W-:Y:S02]  /*3180*/  IADD3 R2, PT, PT, R7.reuse, -0x2, RZ ;  /* 0xfffffffe07027810 */ /* 0x042fe40007ffe0ff */
[----:B------:R-:W-:Y:S01]  /*3190*/  IADD3 R7, PT, PT, R7, -0x1, RZ ;  /* 0xffffffff07077810 */ /* 0x000fe20007ffe0ff */
[----:B--2---:R1:W2:Y:S01]  /*31a0*/  LDS R3, [R0] ;  /* 0x0000000000037984 */ /* 0x0042a20000000800 */
[----:B------:R-:W-:Y:S02]  /*31b0*/  ISETP.GE.U32.AND P0, PT, R2, 0x7, PT ;  /* 0x000000070200780c */ /* 0x000fe40003f06070 */
[----:B------:R-:W-:-:S11]  /*31c0*/  LOP3.LUT R2, R7, 0x7, RZ, 0xc0, !PT ;  /* 0x0000000707027812 */ /* 0x000fd600078ec0ff */
[----:B-1----:R-:W-:Y:S05]  /*31d0*/  @!P0 BRA `(.L_x_36) ;  /* 0x0000000000a88947 */ /* 0x002fea0003800000 */
[----:B------:R-:W1:Y:S01]  /*31e0*/  S2UR UR6, SR_CgaCtaId ;  /* 0x00000000000679c3 */ /* 0x000e620000008800 */
[----:B------:R-:W-:Y:S01]  /*31f0*/  USHF.L.U32 UR7, UR9, 0x2, URZ ;  /* 0x0000000209077899 */ /* 0x000fe200080006ff */
[----:B------:R-:W-:Y:S01]  /*3200*/  LOP3.LUT R4, R7, 0xfffffff8, RZ, 0xc0, !PT ;  /* 0xfffffff807047812 */ /* 0x000fe200078ec0ff */
[----:B------:R-:W-:Y:S01]  /*3210*/  UMOV UR4, 0x400 ;  /* 0x0000040000047882 */ /* 0x000fe20000000000 */
[----:B0-----:R-:W-:Y:S01]  /*3220*/  HFMA2 R5, -RZ, RZ, 0, 0 ;  /* 0x00000000ff057431 */ /* 0x001fe200000001ff */
[----:B------:R-:W-:Y:S02]  /*3230*/  MOV R21, 0x1 ;  /* 0x0000000100157802 */ /* 0x000fe40000000f00 */
[----:B------:R-:W-:Y:S01]  /*3240*/  LEA R8, R8, UR7, 0x2 ;  /* 0x0000000708087c11 */ /* 0x000fe2000f8e10ff */
[----:B------:R-:W-:Y:S01]  /*3250*/  IMAD.MOV R4, RZ, RZ, -R4 ;  /* 0x000000ffff047224 */ /* 0x000fe200078e0a04 */
[----:B-1----:R-:W-:-:S06]  /*3260*/  ULEA UR4, UR6, UR4, 0x18 ;  /* 0x0000000406047291 */ /* 0x002fcc000f8ec0ff */
[----:B------:R-:W-:-:S07]  /*3270*/  IADD3 R8, PT, PT, R8, UR4, RZ ;  /* 0x0000000408087c10 */ /* 0x000fce000fffe0ff */
.L_x_37:
[----:B------:R-:W-:Y:S01]  /*3280*/  IMAD R9, R21, UR9, RZ ;  /* 0x0000000915097c24 */ /* 0x000fe2000f8e02ff */
[----:B------:R-:W2:Y:S01]  /*3290*/  LDS R10, [R8] ;  /* 0x00000000080a7984 */ /* 0x000ea20000000800 */
[----:B------:R-:W-:Y:S01]  /*32a0*/  VIADD R4, R4, 0x8 ;  /* 0x0000000804047836 */ /* 0x000fe20000000000 */
[----:B------:R-:W-:Y:S01]  /*32b0*/  IADD3 R5, PT, PT, R5, 0x8, RZ ;  /* 0x0000000805057810 */ /* 0x000fe20007ffe0ff */
[----:B------:R-:W-:Y:S01]  /*32c0*/  VIADD R21, R21, 0x8 ;  /* 0x0000000815157836 */ /* 0x000fe20000000000 */
[----:B------:R-:W-:Y:S02]  /*32d0*/  LEA R9, R9, R0, 0x2 ;  /* 0x0000000009097211 */ /* 0x000fe400078e10ff */
[----:B------:R-:W-:-:S03]  /*32e0*/  ISETP.NE.AND P0, PT, R4, RZ, PT ;  /* 0x000000ff0400720c */ /* 0x000fc60003f05270 */
[----:B------:R-:W-:Y:S02]  /*32f0*/  VIADD R11, R9, UR7 ;  /* 0x00000007090b7c36 */ /* 0x000fe40008000000 */
[----:B------:R-:W0:Y:S03]  /*3300*/  LDS R9, [R9+UR7] ;  /* 0x0000000709097984 */ /* 0x000e260008000800 */
[----:B------:R-:W-:Y:S01]  /*3310*/  IADD3 R12, PT, PT, R11, UR7, RZ ;  /* 0x000000070b0c7c10 */ /* 0x000fe2000fffe0ff */
[----:B------:R-:W1:Y:S03]  /*3320*/  LDS R14, [R11+UR7] ;  /* 0x000000070b0e7984 */ /* 0x000e660008000800 */
[----:B------:R-:W-:Y:S02]  /*3330*/  IADD3 R13, PT, PT, R12, UR7, RZ ;  /* 0x000000070c0d7c10 */ /* 0x000fe4000fffe0ff */
[----:B------:R-:W3:Y:S03]  /*3340*/  LDS R12, [R12+UR7] ;  /* 0x000000070c0c7984 */ /* 0x000ee60008000800 */
[----:B------:R-:W-:Y:S01]  /*3350*/  VIADD R15, R13, UR7 ;  /* 0x000000070d0f7c36 */ /* 0x000fe20008000000 */
[----:B------:R-:W4:Y:S04]  /*3360*/  LDS R16, [R13+UR7] ;  /* 0x000000070d107984 */ /* 0x000f280008000800 */
[----:B------:R-:W-:Y:S01]  /*3370*/  IADD3 R17, PT, PT, R15, UR7, RZ ;  /* 0x000000070f117c10 */ /* 0x000fe2000fffe0ff */
[----:B------:R-:W5:Y:S03]  /*3380*/  LDS R18, [R15+UR7] ;  /* 0x000000070f127984 */ /* 0x000f660008000800 */
[----:B------:R-:W-:Y:S01]  /*3390*/  IADD3 R19, PT, PT, R17, UR7, RZ ;  /* 0x0000000711137c10 */ /* 0x000fe2000fffe0ff */
[----:B------:R-:W5:Y:S04]  /*33a0*/  LDS R20, [R17+UR7] ;  /* 0x0000000711147984 */ /* 0x000f680008000800 */
[----:B------:R-:W5:Y:S01]  /*33b0*/  LDS R22, [R19+UR7] ;  /* 0x0000000713167984 */ /* 0x000f620008000800 */
[----:B--2---:R-:W-:-:S02]  /*33c0*/  FADD R10, R10, R3 ;  /* 0x000000030a0a7221 */ /* 0x004fc40000000000 */
[----:B------:R-:W2:Y:S02]  /*33d0*/  LDC R3, c[0x0][0x360] ;  /* 0x0000d800ff037b82 */ /* 0x000ea40000000800 */
[----:B0-----:R-:W-:-:S04]  /*33e0*/  FADD R9, R10, R9 ;  /* 0x000000090a097221 */ /* 0x001fc80000000000 */
[----:B-1----:R-:W-:-:S04]  /*33f0*/  FADD R9, R9, R14 ;  /* 0x0000000e09097221 */ /* 0x002fc80000000000 */
[----:B---3--:R-:W-:-:S04]  /*3400*/  FADD R9, R9, R12 ;  /* 0x0000000c09097221 */ /* 0x008fc80000000000 */
[----:B----4-:R-:W-:Y:S01]  /*3410*/  FADD R9, R9, R16 ;  /* 0x0000001009097221 */ /* 0x010fe20000000000 */
[----:B--2---:R-:W-:-:S03]  /*3420*/  LEA R8, R3, R8, 0x5 ;  /* 0x0000000803087211 */ /* 0x004fc600078e28ff */
[----:B-----5:R-:W-:-:S04]  /*3430*/  FADD R9, R9, R18 ;  /* 0x0000001209097221 */ /* 0x020fc80000000000 */
[----:B------:R-:W-:-:S04]  /*3440*/  FADD R9, R9, R20 ;  /* 0x0000001409097221 */ /* 0x000fc80000000000 */
[----:B------:R-:W-:Y:S01]  /*3450*/  FADD R3, R9, R22 ;  /* 0x0000001609037221 */ /* 0x000fe20000000000 */
[----:B------:R-:W-:Y:S06]  /*3460*/  @P0 BRA `(.L_x_37) ;  /* 0xfffffffc00840947 */ /* 0x000fec000383ffff */
[----:B------:R-:W-:-:S07]  /*3470*/  IADD3 R4, PT, PT, R5, 0x1, RZ ;  /* 0x0000000105047810 */ /* 0x000fce0007ffe0ff */
.L_x_36:
[----:B------:R-:W-:-:S13]  /*3480*/  ISETP.NE.AND P0, PT, R2, RZ, PT ;  /* 0x000000ff0200720c */ /* 0x000fda0003f05270 */
[----:B------:R-:W-:Y:S05]  /*3490*/  @!P0 BRA `(.L_x_38) ;  /* 0x0000000000948947 */ /* 0x000fea0003800000 */
[----:B------:R-:W-:Y:S02]  /*34a0*/  ISETP.GE.U32.AND P0, PT, R2, 0x4, PT ;  /* 0x000000040200780c */ /* 0x000fe40003f06070 */
[----:B------:R-:W-:-:S04]  /*34b0*/  LOP3.LUT R14, R7, 0x3, RZ, 0xc0, !PT ;  /* 0x00000003070e7812 */ /* 0x000fc800078ec0ff */
[----:B------:R-:W-:-:S07]  /*34c0*/  ISETP.NE.AND P1, PT, R14, RZ, PT ;  /* 0x000000ff0e00720c */ /* 0x000fce0003f25270 */
[----:B------:R-:W-:Y:S06]  /*34d0*/  @!P0 BRA `(.L_x_39) ;  /* 0x00000000003c8947 */ /* 0x000fec0003800000 */
[----:B------:R-:W1:Y:S01]  /*34e0*/  LDC R11, c[0x0][0x360] ;  /* 0x0000d800ff0b7b82 */ /* 0x000e620000000800 */
[C---:B0-----:R-:W-:Y:S02]  /*34f0*/  IMAD R5, R4.reuse, UR9, RZ ;  /* 0x0000000904057c24 */ /* 0x041fe4000f8e02ff */
[----:B------:R-:W-:-:S03]  /*3500*/  VIADD R4, R4, 0x4 ;  /* 0x0000000404047836 */ /* 0x000fc60000000000 */
[----:B------:R-:W-:-:S05]  /*3510*/  LEA R5, R5, R0, 0x2 ;  /* 0x0000000005057211 */ /* 0x000fca00078e10ff */
[----:B------:R-:W2:Y:S01]  /*3520*/  LDS R2, [R5] ;  /* 0x0000000005027984 */ /* 0x000ea20000000800 */
[----:B-1----:R-:W-:-:S05]  /*3530*/  IMAD R8, R11, 0x4, R5 ;  /* 0x000000040b087824 */ /* 0x002fca00078e0205 */
[C---:B------:R-:W-:Y:S01]  /*3540*/  LEA R10, R11.reuse, R8, 0x2 ;  /* 0x000000080b0a7211 */ /* 0x040fe200078e10ff */
[----:B------:R-:W0:Y:S03]  /*3550*/  LDS R9, [R8] ;  /* 0x0000000008097984 */ /* 0x000e260000000800 */
[----:B------:R-:W-:Y:S02]  /*3560*/  LEA R12, R11, R10, 0x2 ;  /* 0x0000000a0b0c7211 */ /* 0x000fe400078e10ff */
[----:B------:R-:W1:Y:S04]  /*3570*/  LDS R11, [R10] ;  /* 0x000000000a0b7984 */ /* 0x000e680000000800 */
[----:B------:R-:W3:Y:S01]  /*3580*/  LDS R13, [R12] ;  /* 0x000000000c0d7984 */ /* 0x000ee20000000800 */
[----:B--2---:R-:W-:-:S04]  /*3590*/  FADD R2, R3, R2 ;  /* 0x0000000203027221 */ /* 0x004fc80000000000 */
[----:B0-----:R-:W-:-:S04]  /*35a0*/  FADD R2, R2, R9 ;  /* 0x0000000902027221 */ /* 0x001fc80000000000 */
[----:B-1----:R-:W-:-:S04]  /*35b0*/  FADD R2, R2, R11 ;  /* 0x0000000b02027221 */ /* 0x002fc80000000000 */
[----:B---3--:R-:W-:-:S07]  /*35c0*/  FADD R3, R2, R13 ;  /* 0x0000000d02037221 */ /* 0x008fce0000000000 */
.L_x_39:
[----:B------:R-:W-:Y:S05]  /*35d0*/  @!P1 BRA `(.L_x_38) ;  /* 0x0000000000449947 */ /* 0x000fea0003800000 */
[----:B------:R-:W-:Y:S02]  /*35e0*/  ISETP.NE.AND P0, PT, R14, 0x1, PT ;  /* 0x000000010e00780c */ /* 0x000fe40003f05270 */
[----:B------:R-:W-:-:S04]  /*35f0*/  LOP3.LUT R7, R7, 0x1, RZ, 0xc0, !PT ;  /* 0x0000000107077812 */ /* 0x000fc800078ec0ff */
[----:B------:R-:W-:-:S07]  /*3600*/  ISETP.NE.U32.AND P1, PT, R7, 0x1, PT ;  /* 0x000000010700780c */ /* 0x000fce0003f25070 */
[----:B------:R-:W-:Y:S06]  /*3610*/  @!P0 BRA `(.L_x_40) ;  /* 0x0000000000248947 */ /* 0x000fec0003800000 */
[----:B------:R-:W1:Y:S01]  /*3620*/  LDC R2, c[0x0][0x360] ;  /* 0x0000d800ff027b82 */ /* 0x000e620000000800 */
[C---:B0-----:R-:W-:Y:S02]  /*3630*/  IMAD R5, R4.reuse, UR9, RZ ;  /* 0x0000000904057c24 */ /* 0x041fe4000f8e02ff */
[----:B------:R-:W-:-:S03]  /*3640*/  VIADD R4, R4, 0x2 ;  /* 0x0000000204047836 */ /* 0x000fc60000000000 */
[----:B------:R-:W-:-:S04]  /*3650*/  LEA R5, R5, R0, 0x2 ;  /* 0x0000000005057211 */ /* 0x000fc800078e10ff */
[----:B-1----:R-:W-:Y:S02]  /*3660*/  LEA R7, R2, R5, 0x2 ;  /* 0x0000000502077211 */ /* 0x002fe400078e10ff */
[----:B------:R-:W2:Y:S04]  /*3670*/  LDS R2, [R5] ;  /* 0x0000000005027984 */ /* 0x000ea80000000800 */
[----:B------:R-:W0:Y:S01]  /*3680*/  LDS R7, [R7] ;  /* 0x0000000007077984 */ /* 0x000e220000000800 */
[----:B--2---:R-:W-:-:S04]  /*3690*/  FADD R2, R3, R2 ;  /* 0x0000000203027221 */ /* 0x004fc80000000000 */
[----:B0-----:R-:W-:-:S07]  /*36a0*/  FADD R3, R2, R7 ;  /* 0x0000000702037221 */ /* 0x001fce0000000000 */
.L_x_40:
[----:B0-----:R-:W-:-:S05]  /*36b0*/  @!P1 IMAD R5, R4, UR9, RZ ;  /* 0x0000000904059c24 */ /* 0x001fca000f8e02ff */
[----:B------:R-:W-:-:S05]  /*36c0*/  @!P1 LEA R5, R5, R0, 0x2 ;  /* 0x0000000005059211 */ /* 0x000fca00078e10ff */
[----:B------:R-:W2:Y:S02]  /*36d0*/  @!P1 LDS R2, [R5] ;  /* 0x0000000005029984 */ /* 0x000ea40000000800 */
[----:B--2---:R-:W-:-:S07]  /*36e0*/  @!P1 FADD R3, R3, R2 ;  /* 0x0000000203039221 */ /* 0x004fce0000000000 */
.L_x_38:
[----:B--2---:R3:W-:Y:S02]  /*36f0*/  STS [R0], R3 ;  /* 0x0000000300007388 */ /* 0x0047e40000000800 */
.L_x_35:
[----:B------:R-:W4:Y:S02]  /*3700*/  LDCU.64 UR6, c[0x0][0x380] ;  /* 0x00007000ff0677ac */ /* 0x000f240008000a00 */
[----:B----4-:R-:W-:-:S04]  /*3710*/  LEA R4, P0, R6, UR6, 0x2 ;  /* 0x0000000606047c11 */ /* 0x010fc8000f8010ff */
[----:B01----:R-:W-:-:S05]  /*3720*/  LEA.HI.X R5, R6, UR7, RZ, 0x2, P0 ;  /* 0x0000000706057c11 */ /* 0x003fca00080f14ff */
[----:B--2---:R-:W-:Y:S01]  /*3730*/  REDG.E.ADD.F32.FTZ.RN.STRONG.GPU desc[UR10][R4.64], R3 ;  /* 0x00000003040079a6 */ /* 0x004fe2000c12f30a */
[----:B------:R-:W-:Y:S05]  /*3740*/  EXIT ;  /* 0x000000000000794d */ /* 0x000fea0003800000 */
        .weak           $__internal_0_$__cuda_sm20_div_s64
        .type           $__internal_0_$__cuda_sm20_div_s64,@function
        .size           $__internal_0_$__cuda_sm20_div_s64,($__internal_1_$__cuda_sm20_rem_s64 - $__internal_0_$__cuda_sm20_div_s64)
$__internal_0_$__cuda_sm20_div_s64:
[-C--:B------:R-:W-:Y:S02]  /*3750*/  IADD3 R23, P1, PT, RZ, -R2.reuse, RZ ;  /* 0x80000002ff177210 */ /* 0x080fe40007f3e0ff */
[----:B------:R-:W-:Y:S02]  /*3760*/  ISETP.GE.AND P0, PT, R3, RZ, PT ;  /* 0x000000ff0300720c */ /* 0x000fe40003f06270 */
[-C--:B------:R-:W-:Y:S02]  /*3770*/  IADD3.X R12, PT, PT, RZ, ~R3.reuse, RZ, P1, !PT ;  /* 0x80000003ff0c7210 */ /* 0x080fe40000ffe4ff */
[----:B------:R-:W-:Y:S02]  /*3780*/  SEL R22, R23, R2, !P0 ;  /* 0x0000000217167207 */ /* 0x000fe40004000000 */
[----:B------:R-:W-:Y:S02]  /*3790*/  SEL R23, R12, R3, !P0 ;  /* 0x000000030c177207 */ /* 0x000fe40004000000 */
[----:B------:R-:W-:-:S02]  /*37a0*/  ISETP.LE.AND P3, PT, RZ, UR4, PT ;  /* 0x00000004ff007c0c */ /* 0x000fc4000bf63270 */
[----:B------:R-:W0:Y:S08]  /*37b0*/  I2F.U64.RP R25, R22 ;  /* 0x0000001600197312 */ /* 0x000e300000309000 */
[----:B0-----:R0:W1:Y:S02]  /*37c0*/  MUFU.RCP R13, R25 ;  /* 0x00000019000d7308 */ /* 0x0010640000001000 */
[----:B0-----:R-:W-:-:S04]  /*37d0*/  IADD3 R25, P4, PT, RZ, -R26, RZ ;  /* 0x8000001aff197210 */ /* 0x001fc80007f9e0ff */
[----:B------:R-:W-:Y:S01]  /*37e0*/  SEL R25, R25, R26, !P3 ;  /* 0x0000001a19197207 */ /* 0x000fe20005800000 */
[----:B-1----:R-:W-:-:S04]  /*37f0*/  VIADD R13, R13, 0x1ffffffe ;  /* 0x1ffffffe0d0d7836 */ /* 0x002fc80000000000 */
[----:B------:R-:W0:Y:S02]  /*3800*/  F2I.U64.TRUNC R40, R13 ;  /* 0x0000000d00287311 */ /* 0x000e24000020d800 */
[----:B0-----:R-:W-:-:S04]  /*3810*/  IMAD.WIDE.U32 R38, R40, R22, RZ ;  /* 0x0000001628267225 */ /* 0x001fc800078e00ff */
[C---:B------:R-:W-:Y:S01]  /*3820*/  IMAD R11, R40.reuse, R23, R39 ;  /* 0x00000017280b7224 */ /* 0x040fe200078e0227 */
[----:B------:R-:W-:Y:S02]  /*3830*/  IADD3 R24, P0, PT, RZ, -R38, RZ ;  /* 0x80000026ff187210 */ /* 0x000fe40007f1e0ff */
[----:B------:R-:W-:Y:S01]  /*3840*/  MOV R39, R40 ;  /* 0x0000002800277202 */ /* 0x000fe20000000f00 */
[----:B------:R-:W-:Y:S02]  /*3850*/  IMAD R12, R41, R22, R11 ;  /* 0x00000016290c7224 */ /* 0x000fe400078e020b */
[----:B------:R-:W-:-:S03]  /*3860*/  IMAD.HI.U32 R38, R40, R24, RZ ;  /* 0x0000001828267227 */ /* 0x000fc600078e00ff */
[----:B------:R-:W-:-:S05]  /*3870*/  IADD3.X R12, PT, PT, RZ, ~R12, RZ, P0, !PT ;  /* 0x8000000cff0c7210 */ /* 0x000fca00007fe4ff */
[----:B------:R-:W-:-:S04]  /*3880*/  IMAD.WIDE.U32 R38, P0, R40, R12, R38 ;  /* 0x0000000c28267225 */ /* 0x000fc80007800026 */
[C---:B------:R-:W-:Y:S02]  /*3890*/  IMAD R11, R41.reuse, R12, RZ ;  /* 0x0000000c290b7224 */ /* 0x040fe400078e02ff */
[----:B------:R-:W-:-:S04]  /*38a0*/  IMAD.HI.U32 R24, P1, R41, R24, R38 ;  /* 0x0000001829187227 */ /* 0x000fc80007820026 */
[----:B------:R-:W-:Y:S01]  /*38b0*/  IMAD.HI.U32 R12, R41, R12, RZ ;  /* 0x0000000c290c7227 */ /* 0x000fe200078e00ff */
[----:B------:R-:W-:-:S03]  /*38c0*/  IADD3 R39, P2, PT, R11, R24, RZ ;  /* 0x000000180b277210 */ /* 0x000fc60007f5e0ff */
[----:B------:R-:W-:Y:S02]  /*38d0*/  IMAD.X R12, R12, 0x1, R41, P0 ;  /* 0x000000010c0c7824 */ /* 0x000fe400000e0629 */
[----:B------:R-:W-:-:S03]  /*38e0*/  IMAD.WIDE.U32 R40, R39, R22, RZ ;  /* 0x0000001627287225 */ /* 0x000fc600078e00ff */
[----:B------:R-:W-:Y:S01]  /*38f0*/  IADD3.X R24, PT, PT, RZ, RZ, R12, P2, P1 ;  /* 0x000000ffff187210 */ /* 0x000fe200017e240c */
[----:B------:R-:W-:Y:S01]  /*3900*/  IMAD R11, R39, R23, R41 ;  /* 0x00000017270b7224 */ /* 0x000fe200078e0229 */
[----:B------:R-:W-:-:S03]  /*3910*/  IADD3 R13, P0, PT, RZ, -R40, RZ ;  /* 0x80000028ff0d7210 */ /* 0x000fc60007f1e0ff */
[----:B------:R-:W-:Y:S02]  /*3920*/  IMAD R11, R24, R22, R11 ;  /* 0x00000016180b7224 */ /* 0x000fe400078e020b */
[----:B------:R-:W-:-:S03]  /*3930*/  IMAD.HI.U32 R38, R39, R13, RZ ;  /* 0x0000000d27267227 */ /* 0x000fc600078e00ff */
[----:B------:R-:W-:-:S05]  /*3940*/  IADD3.X R11, PT, PT, RZ, ~R11, RZ, P0, !PT ;  /* 0x8000000bff0b7210 */ /* 0x000fca00007fe4ff */
[----:B------:R-:W-:-:S04]  /*3950*/  IMAD.WIDE.U32 R38, P0, R39, R11, R38 ;  /* 0x0000000b27267225 */ /* 0x000fc80007800026 */
[----:B------:R-:W-:-:S04]  /*3960*/  IMAD.HI.U32 R12, P1, R24, R13, R38 ;  /* 0x0000000d180c7227 */ /* 0x000fc80007820026 */
[----:B------:R-:W-:Y:S02]  /*3970*/  HFMA2 R39, -RZ, RZ, 0, 0 ;  /* 0x00000000ff277431 */ /* 0x000fe400000001ff */
[CC--:B------:R-:W-:Y:S02]  /*3980*/  IMAD R13, R24.reuse, R11.reuse, RZ ;  /* 0x0000000b180d7224 */ /* 0x0c0fe400078e02ff */
[----:B------:R-:W-:-:S03]  /*3990*/  IMAD.HI.U32 R11, R24, R11, RZ ;  /* 0x0000000b180b7227 */ /* 0x000fc600078e00ff */
[----:B------:R-:W-:Y:S01]  /*39a0*/  IADD3 R13, P2, PT, R13, R12, RZ ;  /* 0x0000000c0d0d7210 */ /* 0x000fe20007f5e0ff */
[----:B------:R-:W-:Y:S01]  /*39b0*/  IMAD.X R11, R11, 0x1, R24, P0 ;  /* 0x000000010b0b7824 */ /* 0x000fe200000e0618 */
[----:B------:R-:W-:-:S03]  /*39c0*/  IADD3.X R12, PT, PT, RZ, ~UR4, RZ, P4, !PT ;  /* 0x80000004ff0c7c10 */ /* 0x000fc6000a7fe4ff */
[----:B------:R-:W-:Y:S01]  /*39d0*/  IMAD.HI.U32 R38, R13, R25, RZ ;  /* 0x000000190d267227 */ /* 0x000fe200078e00ff */
[----:B------:R-:W-:Y:S02]  /*39e0*/  SEL R12, R12, UR4, !P3 ;  /* 0x000000040c0c7c07 */ /* 0x000fe4000d800000 */
[----:B------:R-:W-:-:S03]  /*39f0*/  IADD3.X R11, PT, PT, RZ, RZ, R11, P2, P1 ;  /* 0x000000ffff0b7210 */ /* 0x000fc600017e240b */
[----:B------:R-:W-:-:S04]  /*3a00*/  IMAD.WIDE.U32 R38, R13, R12, R38 ;  /* 0x0000000c0d267225 */ /* 0x000fc800078e0026 */
[C---:B------:R-:W-:Y:S02]  /*3a10*/  IMAD R13, R11.reuse, R12, RZ ;  /* 0x0000000c0b0d7224 */ /* 0x040fe400078e02ff */
[----:B------:R-:W-:-:S04]  /*3a20*/  IMAD.HI.U32 R24, P0, R11, R25, R38 ;  /* 0x000000190b187227 */ /* 0x000fc80007800026 */
[----:B------:R-:W-:Y:S01]  /*3a30*/  IMAD.HI.U32 R11, R11, R12, RZ ;  /* 0x0000000c0b0b7227 */ /* 0x000fe200078e00ff */
[----:B------:R-:W-:-:S04]  /*3a40*/  IADD3 R13, P1, PT, R13, R24, RZ ;  /* 0x000000180d0d7210 */ /* 0x000fc80007f3e0ff */
[----:B------:R-:W-:Y:S01]  /*3a50*/  IADD3.X R11, PT, PT, R11, RZ, RZ, P0, !PT ;  /* 0x000000ff0b0b7210 */ /* 0x000fe200007fe4ff */
[----:B------:R-:W-:-:S04]  /*3a60*/  IMAD.WIDE.U32 R38, R13, R22, RZ ;  /* 0x000000160d267225 */ /* 0x000fc800078e00ff */
[----:B------:R-:W-:Y:S01]  /*3a70*/  IMAD.X R11, RZ, RZ, R11, P1 ;  /* 0x000000ffff0b7224 */ /* 0x000fe200008e060b */
[----:B------:R-:W-:Y:S01]  /*3a80*/  IADD3 R25, P1, PT, -R38, R25, RZ ;  /* 0x0000001926197210 */ /* 0x000fe20007f3e1ff */
[----:B------:R-:W-:-:S03]  /*3a90*/  IMAD R24, R13, R23, R39 ;  /* 0x000000170d187224 */ /* 0x000fc600078e0227 */
[-C--:B------:R-:W-:Y:S01]  /*3aa0*/  ISETP.GE.U32.AND P0, PT, R25, R22.reuse, PT ;  /* 0x000000161900720c */ /* 0x080fe20003f06070 */
[----:B------:R-:W-:Y:S01]  /*3ab0*/  IMAD R27, R11, R22, R24 ;  /* 0x000000160b1b7224 */ /* 0x000fe200078e0218 */
[----:B------:R-:W-:-:S04]  /*3ac0*/  IADD3 R24, P2, PT, R13, 0x1, RZ ;  /* 0x000000010d187810 */ /* 0x000fc80007f5e0ff */
[----:B------:R-:W-:Y:S02]  /*3ad0*/  IADD3.X R12, PT, PT, ~R27, R12, RZ, P1, !PT ;  /* 0x0000000c1b0c7210 */ /* 0x000fe40000ffe5ff */
[----:B------:R-:W-:Y:S02]  /*3ae0*/  IADD3 R30, P1, PT, R25, -R22, RZ ;  /* 0x80000016191e7210 */ /* 0x000fe40007f3e0ff */
[CC--:B------:R-:W-:Y:S02]  /*3af0*/  ISETP.GE.U32.AND.EX P0, PT, R12.reuse, R23.reuse, PT, P0 ;  /* 0x000000170c00720c */ /* 0x0c0fe40003f06100 */
[----:B------:R-:W-:Y:S02]  /*3b00*/  IADD3.X R27, PT, PT, R12, ~R23, RZ, P1, !PT ;  /* 0x800000170c1b7210 */ /* 0x000fe40000ffe4ff */
[----:B------:R-:W-:Y:S01]  /*3b10*/  SEL R25, R30, R25, P0 ;  /* 0x000000191e197207 */ /* 0x000fe20000000000 */
[----:B------:R-:W-:Y:S01]  /*3b20*/  IMAD.X R30, RZ, RZ, R11, P2 ;  /* 0x000000ffff1e7224 */ /* 0x000fe200010e060b */
[----:B------:R-:W-:-:S02]  /*3b30*/  SEL R24, R24, R13, P0 ;  /* 0x0000000d18187207 */ /* 0x000fc40000000000 */
[----:B------:R-:W-:Y:S02]  /*3b40*/  SEL R27, R27, R12, P0 ;  /* 0x0000000c1b1b7207 */ /* 0x000fe40000000000 */
[----:B------:R-:W-:Y:S02]  /*3b50*/  ISETP.GE.U32.AND P1, PT, R25, R22, PT ;  /* 0x000000161900720c */ /* 0x000fe40003f26070 */
[----:B------:R-:W-:Y:S02]  /*3b60*/  SEL R30, R30, R11, P0 ;  /* 0x0000000b1e1e7207 */ /* 0x000fe40000000000 */
[----:B------:R-:W-:Y:S02]  /*3b70*/  IADD3 R11, P2, PT, R24, 0x1, RZ ;  /* 0x00000001180b7810 */ /* 0x000fe40007f5e0ff */
[----:B------:R-:W-:Y:S02]  /*3b80*/  ISETP.GE.U32.AND.EX P0, PT, R27, R23, PT, P1 ;  /* 0x000000171b00720c */ /* 0x000fe40003f06110 */
[----:B------:R-:W-:-:S02]  /*3b90*/  IADD3.X R13, PT, PT, RZ, R30, RZ, P2, !PT ;  /* 0x0000001eff0d7210 */ /* 0x000fc400017fe4ff */
[----:B------:R-:W-:Y:S02]  /*3ba0*/  SEL R11, R11, R24, P0 ;  /* 0x000000180b0b7207 */ /* 0x000fe40000000000 */
[----:B------:R-:W-:Y:S02]  /*3bb0*/  LOP3.LUT R12, R3, UR4, RZ, 0x3c, !PT ;  /* 0x00000004030c7c12 */ /* 0x000fe4000f8e3cff */
[----:B------:R-:W-:Y:S02]  /*3bc0*/  SEL R13, R13, R30, P0 ;  /* 0x0000001e0d0d7207 */ /* 0x000fe40000000000 */
[----:B------:R-:W-:Y:S02]  /*3bd0*/  IADD3 R22, P2, PT, RZ, -R11, RZ ;  /* 0x8000000bff167210 */ /* 0x000fe40007f5e0ff */
[----:B------:R-:W-:Y:S02]  /*3be0*/  ISETP.GE.AND P1, PT, R12, RZ, PT ;  /* 0x000000ff0c00720c */ /* 0x000fe40003f26270 */
[----:B------:R-:W-:-:S02]  /*3bf0*/  ISETP.NE.U32.AND P0, PT, R2, RZ, PT ;  /* 0x000000ff0200720c */ /* 0x000fc40003f05070 */
[----:B------:R-:W-:Y:S02]  /*3c00*/  IADD3.X R2, PT, PT, RZ, ~R13, RZ, P2, !PT ;  /* 0x8000000dff027210 */ /* 0x000fe400017fe4ff */
[----:B------:R-:W-:Y:S01]  /*3c10*/  SEL R22, R22, R11, !P1 ;  /* 0x0000000b16167207 */ /* 0x000fe20004800000 */
[----:B------:R-:W-:Y:S01]  /*3c20*/  IMAD.MOV.U32 R11, RZ, RZ, 0x0 ;  /* 0x00000000ff0b7424 */ /* 0x000fe200078e00ff */
[----:B------:R-:W-:Y:S02]  /*3c30*/  ISETP.NE.AND.EX P0, PT, R3, RZ, PT, P0 ;  /* 0x000000ff0300720c */ /* 0x000fe40003f05300 */
[----:B------:R-:W-:Y:S02]  /*3c40*/  SEL R2, R2, R13, !P1 ;  /* 0x0000000d02027207 */ /* 0x000fe40004800000 */
[----:B------:R-:W-:Y:S02]  /*3c50*/  SEL R22, R22, 0xffffffff, P0 ;  /* 0xffffffff16167807 */ /* 0x000fe40000000000 */
[----:B------:R-:W-:Y:S01]  /*3c60*/  SEL R2, R2, 0xffffffff, P0 ;  /* 0xffffffff02027807 */ /* 0x000fe20000000000 */
[----:B------:R-:W-:Y:S06]  /*3c70*/  RET.REL.NODEC R10 `(contiguous_reduce3) ;  /* 0xffffffc00ae07950 */ /* 0x000fec0003c3ffff */
        .weak           $__internal_1_$__cuda_sm20_rem_s64
        .type           $__internal_1_$__cuda_sm20_rem_s64,@function
        .size           $__internal_1_$__cuda_sm20_rem_s64,(.L_x_156 - $__internal_1_$__cuda_sm20_rem_s64)
$__internal_1_$__cuda_sm20_rem_s64:
[-C--:B------:R-:W-:Y:S02]  /*3c80*/  IADD3 R11, P1, PT, RZ, -R2.reuse, RZ ;  /* 0x80000002ff0b7210 */ /* 0x080fe40007f3e0ff */
[----:B------:R-:W-:Y:S02]  /*3c90*/  ISETP.GE.AND P0, PT, R3, RZ, PT ;  /* 0x000000ff0300720c */ /* 0x000fe40003f06270 */
[-C--:B------:R-:W-:Y:S02]  /*3ca0*/  IADD3.X R13, PT, PT, RZ, ~R3.reuse, RZ, P1, !PT ;  /* 0x80000003ff0d7210 */ /* 0x080fe40000ffe4ff */
[----:B------:R-:W-:Y:S02]  /*3cb0*/  SEL R10, R11, R2, !P0 ;  /* 0x000000020b0a7207 */ /* 0x000fe40004000000 */
[----:B------:R-:W-:-:S04]  /*3cc0*/  SEL R11, R13, R3, !P0 ;  /* 0x000000030d0b7207 */ /* 0x000fc80004000000 */
[----:B------:R-:W0:Y:S08]  /*3cd0*/  I2F.U64.RP R13, R10 ;  /* 0x0000000a000d7312 */ /* 0x000e300000309000 */
[----:B0-----:R-:W0:Y:S02]  /*3ce0*/  MUFU.RCP R13, R13 ;  /* 0x0000000d000d7308 */ /* 0x001e240000001000 */
[----:B0-----:R-:W-:-:S06]  /*3cf0*/  IADD3 R14, PT, PT, R13, 0x1ffffffe, RZ ;  /* 0x1ffffffe0d0e7810 */ /* 0x001fcc0007ffe0ff */
[----:B------:R-:W0:Y:S02]  /*3d00*/  F2I.U64.TRUNC R14, R14 ;  /* 0x0000000e000e7311 */ /* 0x000e24000020d800 */
[----:B0-----:R-:W-:-:S04]  /*3d10*/  IMAD.WIDE.U32 R16, R14, R10, RZ ;  /* 0x0000000a0e107225 */ /* 0x001fc800078e00ff */
[----:B------:R-:W-:Y:S01]  /*3d20*/  IMAD R17, R14, R11, R17 ;  /* 0x0000000b0e117224 */ /* 0x000fe200078e0211 */
[----:B------:R-:W-:-:S03]  /*3d30*/  IADD3 R19, P0, PT, RZ, -R16, RZ ;  /* 0x80000010ff137210 */ /* 0x000fc60007f1e0ff */
[----:B------:R-:W-:Y:S02]  /*3d40*/  IMAD R17, R15, R10, R17 ;  /* 0x0000000a0f117224 */ /* 0x000fe400078e0211 */
[----:B------:R-:W-:-:S04]  /*3d50*/  IMAD.HI.U32 R16, R14, R19, RZ ;  /* 0x000000130e107227 */ /* 0x000fc800078e00ff */
[----:B------:R-:W-:Y:S01]  /*3d60*/  IMAD.X R21, RZ, RZ, ~R17, P0 ;  /* 0x000000ffff157224 */ /* 0x000fe200000e0e11 */
[----:B------:R-:W-:-:S03]  /*3d70*/  MOV R17, R14 ;  /* 0x0000000e00117202 */ /* 0x000fc60000000f00 */
[-C--:B------:R-:W-:Y:S02]  /*3d80*/  IMAD R23, R15, R21.reuse, RZ ;  /* 0x000000150f177224 */ /* 0x080fe400078e02ff */
[----:B------:R-:W-:-:S04]  /*3d90*/  IMAD.WIDE.U32 R16, P0, R14, R21, R16 ;  /* 0x000000150e107225 */ /* 0x000fc80007800010 */
[----:B------:R-:W-:-:S04]  /*3da0*/  IMAD.HI.U32 R13, R15, R21, RZ ;  /* 0x000000150f0d7227 */ /* 0x000fc800078e00ff */
[----:B------:R-:W-:Y:S01]  /*3db0*/  IMAD.HI.U32 R16, P1, R15, R19, R16 ;  /* 0x000000130f107227 */ /* 0x000fe20007820010 */
[----:B------:R-:W-:-:S04]  /*3dc0*/  IADD3.X R13, PT, PT, R13, R15, RZ, P0, !PT ;  /* 0x0000000f0d0d7210 */ /* 0x000fc800007fe4ff */
[----:B------:R-:W-:-:S04]  /*3dd0*/  IADD3 R17, P2, PT, R23, R16, RZ ;  /* 0x0000001017117210 */ /* 0x000fc80007f5e0ff */
[----:B------:R-:W-:Y:S01]  /*3de0*/  IADD3.X R13, PT, PT, RZ, RZ, R13, P2, P1 ;  /* 0x000000ffff0d7210 */ /* 0x000fe200017e240d */
[----:B------:R-:W-:-:S04]  /*3df0*/  IMAD.WIDE.U32 R14, R17, R10, RZ ;  /* 0x0000000a110e7225 */ /* 0x000fc800078e00ff */
[----:B------:R-:W-:Y:S01]  /*3e00*/  IMAD R15, R17, R11, R15 ;  /* 0x0000000b110f7224 */ /* 0x000fe200078e020f */
[----:B------:R-:W-:-:S03]  /*3e10*/  IADD3 R19, P0, PT, RZ, -R14, RZ ;  /* 0x8000000eff137210 */ /* 0x000fc60007f1e0ff */
[----:B------:R-:W-:Y:S02]  /*3e20*/  IMAD R15, R13, R10, R15 ;  /* 0x0000000a0d0f7224 */ /* 0x000fe400078e020f */
[----:B------:R-:W-:-:S04]  /*3e30*/  IMAD.HI.U32 R16, R17, R19, RZ ;  /* 0x0000001311107227 */ /* 0x000fc800078e00ff */
[----:B------:R-:W-:Y:S02]  /*3e40*/  IMAD.X R14, RZ, RZ, ~R15, P0 ;  /* 0x000000ffff0e7224 */ /* 0x000fe400000e0e0f */
[----:B------:R-:W-:Y:S02]  /*3e50*/  HFMA2 R15, -RZ, RZ, 0, 0 ;  /* 0x00000000ff0f7431 */ /* 0x000fe400000001ff */
[----:B------:R-:W-:-:S04]  /*3e60*/  IMAD.WIDE.U32 R16, P0, R17, R14, R16 ;  /* 0x0000000e11107225 */ /* 0x000fc80007800010 */
[C---:B------:R-:W-:Y:S02]  /*3e70*/  IMAD R18, R13.reuse, R14, RZ ;  /* 0x0000000e0d127224 */ /* 0x040fe400078e02ff */
[----:B------:R-:W-:-:S04]  /*3e80*/  IMAD.HI.U32 R17, P1, R13, R19, R16 ;  /* 0x000000130d117227 */ /* 0x000fc80007820010 */
[----:B------:R-:W-:Y:S01]  /*3e90*/  IMAD.HI.U32 R16, R13, R14, RZ ;  /* 0x0000000e0d107227 */ /* 0x000fe200078e00ff */
[----:B------:R-:W-:-:S04]  /*3ea0*/  IADD3 R17, P2, PT, R18, R17, RZ ;  /* 0x0000001112117210 */ /* 0x000fc80007f5e0ff */
[----:B------:R-:W-:Y:S01]  /*3eb0*/  IADD3.X R13, PT, PT, R16, R13, RZ, P0, !PT ;  /* 0x0000000d100d7210 */ /* 0x000fe200007fe4ff */
[----:B------:R-:W-:-:S03]  /*3ec0*/  IMAD.HI.U32 R14, R17, R0, RZ ;  /* 0x00000000110e7227 */ /* 0x000fc600078e00ff */
[----:B------:R-:W-:Y:S01]  /*3ed0*/  IADD3.X R13, PT, PT, RZ, RZ, R13, P2, P1 ;  /* 0x000000ffff0d7210 */ /* 0x000fe200017e240d */
[----:B------:R-:W-:-:S04]  /*3ee0*/  IMAD.WIDE.U32 R14, RZ, R17, R14 ;  /* 0x00000011ff0e7225 */ /* 0x000fc800078e000e */
[----:B------:R-:W-:-:S05]  /*3ef0*/  IMAD.HI.U32 R13, P0, R13, R0, R14 ;  /* 0x000000000d0d7227 */ /* 0x000fca000780000e */
[----:B------:R-:W-:Y:S01]  /*3f00*/  IADD3 R17, P1, PT, RZ, R13, RZ ;  /* 0x0000000dff117210 */ /* 0x000fe20007f3e0ff */
[----:B------:R-:W-:-:S04]  /*3f10*/  IMAD.X R13, RZ, RZ, RZ, P0 ;  /* 0x000000ffff0d7224 */ /* 0x000fc800000e06ff */
[----:B------:R-:W-:Y:S01]  /*3f20*/  IMAD.WIDE.U32 R14, R17, R10, RZ ;  /* 0x0000000a110e7225 */ /* 0x000fe200078e00ff */
[----:B------:R-:W-:-:S03]  /*3f30*/  IADD3.X R13, PT, PT, RZ, R13, RZ, P1, !PT ;  /* 0x0000000dff0d7210 */ /* 0x000fc60000ffe4ff */
[----:B------:R-:W-:Y:S01]  /*3f40*/  IMAD R17, R17, R11, R15 ;  /* 0x0000000b11117224 */ /* 0x000fe200078e020f */
[----:B------:R-:W-:-:S03]  /*3f50*/  IADD3 R19, P1, PT, -R14, R0, RZ ;  /* 0x000000000e137210 */ /* 0x000fc60007f3e1ff */
[-C--:B------:R-:W-:Y:S01]  /*3f60*/  IMAD R13, R13, R10.reuse, R17 ;  /* 0x0000000a0d0d7224 */ /* 0x080fe200078e0211 */
[----:B------:R-:W-:-:S04]  /*3f70*/  ISETP.GE.U32.AND P0, PT, R19, R10, PT ;  /* 0x0000000a1300720c */ /* 0x000fc80003f06070 */
[----:B------:R-:W-:Y:S02]  /*3f80*/  IADD3.X R17, PT, PT, RZ, ~R13, RZ, P1, !PT ;  /* 0x8000000dff117210 */ /* 0x000fe40000ffe4ff */
[----:B------:R-:W-:Y:S02]  /*3f90*/  IADD3 R13, P1, PT, R19, -R10, RZ ;  /* 0x8000000a130d7210 */ /* 0x000fe40007f3e0ff */
[----:B------:R-:W-:-:S03]  /*3fa0*/  ISETP.GE.U32.AND.EX P0, PT, R17, R11, PT, P0 ;  /* 0x0000000b1100720c */ /* 0x000fc60003f06100 */
[----:B------:R-:W-:Y:S01]  /*3fb0*/  IMAD.X R15, R17, 0x1, ~R11, P1 ;  /* 0x00000001110f7824 */ /* 0x000fe200008e0e0b */
[----:B------:R-:W-:Y:S02]  /*3fc0*/  SEL R13, R13, R19, P0 ;  /* 0x000000130d0d7207 */ /* 0x000fe40000000000 */
[----:B------:R-:W-:Y:S02]  /*3fd0*/  ISETP.NE.U32.AND P1, PT, R2, RZ, PT ;  /* 0x000000ff0200720c */ /* 0x000fe40003f25070 */
[----:B------:R-:W-:Y:S02]  /*3fe0*/  SEL R15, R15, R17, P0 ;  /* 0x000000110f0f7207 */ /* 0x000fe40000000000 */
[CC--:B------:R-:W-:Y:S02]  /*3ff0*/  ISETP.GE.U32.AND P0, PT, R13.reuse, R10.reuse, PT ;  /* 0x0000000a0d00720c */ /* 0x0c0fe40003f06070 */
[----:B------:R-:W-:Y:S02]  /*4000*/  IADD3 R0, P2, PT, R13, -R10, RZ ;  /* 0x8000000a0d007210 */ /* 0x000fe40007f5e0ff */
[----:B------:R-:W-:-:S02]  /*4010*/  ISETP.GE.U32.AND.EX P0, PT, R15, R11, PT, P0 ;  /* 0x0000000b0f00720c */ /* 0x000fc40003f06100 */
[----:B------:R-:W-:Y:S02]  /*4020*/  IADD3.X R10, PT, PT, R15, ~R11, RZ, P2, !PT ;  /* 0x8000000b0f0a7210 */ /* 0x000fe400017fe4ff */
[----:B------:R-:W-:Y:S02]  /*4030*/  SEL R2, R0, R13, P0 ;  /* 0x0000000d00027207 */ /* 0x000fe40000000000 */
[----:B------:R-:W-:Y:S02]  /*4040*/  MOV R13, 0x0 ;  /* 0x00000000000d7802 */ /* 0x000fe40000000f00 */
[----:B------:R-:W-:Y:S02]  /*4050*/  ISETP.NE.AND.EX P1, PT, R3, RZ, PT, P1 ;  /* 0x000000ff0300720c */ /* 0x000fe40003f25310 */
[----:B------:R-:W-:Y:S02]  /*4060*/  SEL R3, R10, R15, P0 ;  /* 0x0000000f0a037207 */ /* 0x000fe40000000000 */
[----:B------:R-:W-:-:S02]  /*4070*/  SEL R2, R2, 0xffffffff, P1 ;  /* 0xffffffff02027807 */ /* 0x000fc40000800000 */
[----:B------:R-:W-:Y:S01]  /*4080*/  SEL R3, R3, 0xffffffff, P1 ;  /* 0xffffffff03037807 */ /* 0x000fe20000800000 */
[----:B------:R-:W-:Y:S06]  /*4090*/  RET.REL.NODEC R12 `(contiguous_reduce3) ;  /* 0xffffffbc0cd87950 */ /* 0x000fec0003c3ffff */
.L_x_41:
[----:B------:R-:W-:-:S00]  /*40a0*/  BRA `(.L_x_41) ;  /* 0xfffffffc00fc7947 */ /* 0x000fc0000383ffff */
[----:B------:R-:W-:-:S00]  /*40b0*/  NOP ;  /* 0x0000000000007918 */ /* 0x000fc00000000000 */
        /* <DEDUP_REMOVED lines=12> */
.L_x_156:


//--------------------- .text.contiguous_reduce22 --------------------------
	.section	.text.contiguous_reduce22,"ax",@progbits
	.align	128
        .global         contiguous_reduce22
        .type           contiguous_reduce22,@function
        .size           contiguous_reduce22,(.L_x_160 - contiguous_reduce22)
        .other          contiguous_reduce22,@"STO_CUDA_ENTRY STV_DEFAULT"
contiguous_reduce22:
.text.contiguous_reduce22:
[----:B------:R-:W-:Y:S01]  /*0000*/  LDC R1, c[0x0][0x37c] ;  /* 0x0000df00ff017b82 */ /* 0x000fe20000000800 */
[----:B------:R-:W0:Y:S07]  /*0010*/  S2R R0, SR_TID.X ;  /* 0x0000000000007919 */ /* 0x000e2e0000002100 */
[----:B------:R-:W1:Y:S01]  /*0020*/  S2UR UR6, SR_CTAID.X ;  /* 0x00000000000679c3 */ /* 0x000e620000002500 */
[----:B------:R-:W2:Y:S01]  /*0030*/  LDCU.64 UR8, c[0x0][0x390] ;  /* 0x00007200ff0877ac */ /* 0x000ea20008000a00 */
[----:B------:R-:W-:Y:S01]  /*0040*/  BSSY.RECONVERGENT B0, `(.L_x_42) ;  /* 0x000002e000007945 */ /* 0x000fe20003800200 */
[----:B------:R-:W-:Y:S01]  /*0050*/  UMOV UR4, 0x400 ;  /* 0x0000040000047882 */ /* 0x000fe20000000000 */
[----:B------:R-:W3:Y:S04]  /*0060*/  LDCU.64 UR12, c[0x0][0x358] ;  /* 0x00006b00ff0c77ac */ /* 0x000ee80008000a00 */
[----:B------:R-:W1:Y:S08]  /*0070*/  LDC R3, c[0x0][0x360] ;  /* 0x0000d800ff037b82 */ /* 0x000e700000000800 */
[----:B------:R-:W4:Y:S01]  /*0080*/  S2UR UR5, SR_CgaCtaId ;  /* 0x00000000000579c3 */ /* 0x000f220000008800 */
[----:B-1----:R-:W-:-:S04]  /*0090*/  IMAD R5, R3, UR6, RZ ;  /* 0x0000000603057c24 */ /* 0x002fc8000f8e02ff */
[----:B0-----:R-:W-:Y:S01]  /*00a0*/  IMAD R4, R5, 0x2, R0 ;  /* 0x0000000205047824 */ /* 0x001fe200078e0200 */
[----:B----4-:R-:W-:-:S04]  /*00b0*/  ULEA UR4, UR5, UR4, 0x18 ;  /* 0x0000000405047291 */ /* 0x010fc8000f8ec0ff */
[----:B------:R-:W-:-:S04]  /*00c0*/  IADD3 R8, PT, PT, R4, R3, RZ ;  /* 0x0000000304087210 */ /* 0x000fc80007ffe0ff */
[----:B--2---:R-:W-:Y:S02]  /*00d0*/  ISETP.GE.U32.AND P0, PT, R8, UR8, PT ;  /* 0x0000000808007c0c */ /* 0x004fe4000bf06070 */
[----:B------:R-:W-:Y:S02]  /*00e0*/  LEA R2, R0, UR4, 0x2 ;  /* 0x0000000400027c11 */ /* 0x000fe4000f8e10ff */
[----:B------:R-:W-:-:S03]  /*00f0*/  ISETP.GE.U32.AND.EX P0, PT, RZ, UR9, PT, P0 ;  /* 0x00000009ff007c0c */ /* 0x000fc6000bf06100 */
[----:B------:R0:W-:Y:S10]  /*0100*/  STS [R2], RZ ;  /* 0x000000ff02007388 */ /* 0x0001f40000000800 */
[----:B0--3--:R-:W-:Y:S05]  /*0110*/  @P0 BRA `(.L_x_43) ;  /* 0x00000000004c0947 */ /* 0x009fea0003800000 */
[----:B------:R-:W0:Y:S01]  /*0120*/  S2R R7, SR_CTAID.Y ;  /* 0x0000000000077919 */ /* 0x000e220000002600 */
[----:B------:R-:W1:Y:S01]  /*0130*/  LDCU.64 UR4, c[0x0][0x388] ;  /* 0x00007100ff0477ac */ /* 0x000e620008000a00 */
[----:B------:R-:W-:Y:S02]  /*0140*/  HFMA2 R9, -RZ, RZ, 0, 0 ;  /* 0x00000000ff097431 */ /* 0x000fe400000001ff */
[----:B------:R-:W-:Y:S02]  /*0150*/  IMAD.MOV.U32 R5, RZ, RZ, RZ ;  /* 0x000000ffff057224 */ /* 0x000fe400078e00ff */
[----:B0-----:R-:W-:-:S04]  /*0160*/  IMAD.WIDE.U32 R4, R7, UR8, R4 ;  /* 0x0000000807047c25 */ /* 0x001fc8000f8e0004 */
[C---:B------:R-:W-:Y:S01]  /*0170*/  IMAD R11, R7.reuse, UR9, RZ ;  /* 0x00000009070b7c24 */ /* 0x040fe2000f8e02ff */
[----:B-1----:R-:W-:Y:S01]  /*0180*/  LEA R6, P0, R4, UR4, 0x2 ;  /* 0x0000000404067c11 */ /* 0x002fe2000f8010ff */
[----:B------:R-:W-:-:S04]  /*0190*/  IMAD.WIDE.U32 R8, R7, UR8, R8 ;  /* 0x0000000807087c25 */ /* 0x000fc8000f8e0008 */
[----:B------:R-:W-:Y:S01]  /*01a0*/  IMAD.IADD R7, R5, 0x1, R11 ;  /* 0x0000000105077824 */ /* 0x000fe200078e020b */
[----:B------:R-:W-:Y:S02]  /*01b0*/  IADD3 R5, PT, PT, R11, R9, RZ ;  /* 0x000000090b057210 */ /* 0x000fe40007ffe0ff */
[----:B------:R-:W-:Y:S02]  /*01c0*/  LEA R10, P1, R8, UR4, 0x2 ;  /* 0x00000004080a7c11 */ /* 0x000fe4000f8210ff */
[----:B------:R-:W-:Y:S02]  /*01d0*/  LEA.HI.X R7, R4, UR5, R7, 0x2, P0 ;  /* 0x0000000504077c11 */ /* 0x000fe400080f1407 */
[----:B------:R-:W-:-:S03]  /*01e0*/  LEA.HI.X R11, R8, UR5, R5, 0x2, P1 ;  /* 0x00000005080b7c11 */ /* 0x000fc600088f1405 */
[----:B------:R-:W2:Y:S04]  /*01f0*/  LDG.E R6, desc[UR12][R6.64] ;  /* 0x0000000c06067981 */ /* 0x000ea8000c1e1900 */
[----:B------:R-:W2:Y:S02]  /*0200*/  LDG.E R11, desc[UR12][R10.64] ;  /* 0x0000000c0a0b7981 */ /* 0x000ea4000c1e1900 */
[----:B--2---:R-:W-:-:S04]  /*0210*/  FADD R4, R6, R11 ;  /* 0x0000000b06047221 */ /* 0x004fc80000000000 */
[----:B------:R-:W-:-:S05]  /*0220*/  FADD R5, RZ, R4 ;  /* 0x00000004ff057221 */ /* 0x000fca0000000000 */
[----:B------:R1:W-:Y:S01]  /*0230*/  STS [R2], R5 ;  /* 0x0000000502007388 */ /* 0x0003e20000000800 */
[----:B------:R-:W-:Y:S05]  /*0240*/  BRA `(.L_x_44) ;  /* 0x0000000000347947 */ /* 0x000fea0003800000 */
.L_x_43:
[----:B------:R-:W-:-:S04]  /*0250*/  ISETP.GE.U32.AND P0, PT, R4, UR8, PT ;  /* 0x0000000804007c0c */ /* 0x000fc8000bf06070 */
[----:B------:R-:W-:-:S13]  /*0260*/  ISETP.GE.U32.AND.EX P0, PT, RZ, UR9, PT, P0 ;  /* 0x00000009ff007c0c */ /* 0x000fda000bf06100 */
[----:B------:R-:W-:Y:S05]  /*0270*/  @P0 BRA `(.L_x_44) ;  /* 0x0000000000280947 */ /* 0x000fea0003800000 */
[----:B------:R-:W0:Y:S01]  /*0280*/  S2R R7, SR_CTAID.Y ;  /* 0x0000000000077919 */ /* 0x000e220000002600 */
[----:B------:R-:W1:Y:S01]  /*0290*/  LDCU.64 UR4, c[0x0][0x388] ;  /* 0x00007100ff0477ac */ /* 0x000e620008000a00 */
[----:B------:R-:W-:Y:S02]  /*02a0*/  IMAD.MOV.U32 R5, RZ, RZ, RZ ;  /* 0x000000ffff057224 */ /* 0x000fe400078e00ff */
[----:B0-----:R-:W-:-:S04]  /*02b0*/  IMAD.WIDE.U32 R4, R7, UR8, R4 ;  /* 0x0000000807047c25 */ /* 0x001fc8000f8e0004 */
[----:B------:R-:W-:Y:S01]  /*02c0*/  IMAD R7, R7, UR9, R5 ;  /* 0x0000000907077c24 */ /* 0x000fe2000f8e0205 */
[----:B-1----:R-:W-:-:S04]  /*02d0*/  LEA R6, P0, R4, UR4, 0x2 ;  /* 0x0000000404067c11 */ /* 0x002fc8000f8010ff */
[----:B------:R-:W-:-:S05]  /*02e0*/  LEA.HI.X R7, R4, UR5, R7, 0x2, P0 ;  /* 0x0000000504077c11 */ /* 0x000fca00080f1407 */
[----:B------:R-:W2:Y:S02]  /*02f0*/  LDG.E R5, desc[UR12][R6.64] ;  /* 0x0000000c06057981 */ /* 0x000ea4000c1e1900 */
[----:B--2---:R-:W-:-:S05]  /*0300*/  FADD R5, RZ, R5 ;  /* 0x00000005ff057221 */ /* 0x004fca0000000000 */
[----:B------:R0:W-:Y:S02]  /*0310*/  STS [R2], R5 ;  /* 0x0000000502007388 */ /* 0x0001e40000000800 */
.L_x_44:
[----:B------:R-:W-:Y:S05]  /*0320*/  BSYNC.RECONVERGENT B0 ;  /* 0x0000000000007941 */ /* 0x000fea0003800200 */
.L_x_42:
[----:B------:R-:W-:Y:S01]  /*0330*/  BAR.SYNC.DEFER_BLOCKING 0x0 ;  /* 0x0000000000007b1d */ /* 0x000fe20000010000 */
[----:B------:R-:W-:Y:S02]  /*0340*/  ISETP.GE.U32.AND P1, PT, R3, 0x42, PT ;  /* 0x000000420300780c */ /* 0x000fe40003f26070 */
[----:B------:R-:W-:-:S11]  /*0350*/  ISETP.GT.U32.AND P0, PT, R0, 0x1f, PT ;  /* 0x0000001f0000780c */ /* 0x000fd60003f04070 */
[----:B------:R-:W-:Y:S05]  /*0360*/  @!P1 BRA `(.L_x_45) ;  /* 0x00000000002c9947 */ /* 0x000fea0003800000 */
.L_x_46:
[----:B------:R-:W-:-:S04]  /*0370*/  SHF.R.U32.HI R7, RZ, 0x1, R3 ;  /* 0x00000001ff077819 */ /* 0x000fc80000011603 */
[----:B------:R-:W-:-:S13]  /*0380*/  ISETP.GE.U32.AND P1, PT, R0, R7, PT ;  /* 0x000000070000720c */ /* 0x000fda0003f26070 */
[----:B------:R-:W-:Y:S01]  /*0390*/  @!P1 LEA R4, R7, R2, 0x2 ;  /* 0x0000000207049211 */ /* 0x000fe200078e10ff */
[----:B01----:R-:W-:Y:S05]  /*03a0*/  @!P1 LDS R5, [R2] ;  /* 0x0000000002059984 */ /* 0x003fea0000000800 */
[----:B------:R-:W0:Y:S02]  /*03b0*/  @!P1 LDS R4, [R4] ;  /* 0x0000000004049984 */ /* 0x000e240000000800 */
[----:B0-----:R-:W-:-:S05]  /*03c0*/  @!P1 FADD R5, R4, R5 ;  /* 0x0000000504059221 */ /* 0x001fca0000000000 */
[----:B------:R2:W-:Y:S01]  /*03d0*/  @!P1 STS [R2], R5 ;  /* 0x0000000502009388 */ /* 0x0005e20000000800 */
[----:B------:R-:W-:Y:S01]  /*03e0*/  BAR.SYNC.DEFER_BLOCKING 0x0 ;  /* 0x0000000000007b1d */ /* 0x000fe20000010000 */
[----:B------:R-:W-:Y:S01]  /*03f0*/  ISETP.GT.U32.AND P1, PT, R3, 0x83, PT ;  /* 0x000000830300780c */ /* 0x000fe20003f24070 */
[----:B------:R-:W-:-:S12]  /*0400*/  IMAD.MOV.U32 R3, RZ, RZ, R7 ;  /* 0x000000ffff037224 */ /* 0x000fd800078e0007 */
[----:B--2---:R-:W-:Y:S05]  /*0410*/  @P1 BRA `(.L_x_46) ;  /* 0xfffffffc00d41947 */ /* 0x004fea000383ffff */
.L_x_45:
[----:B------:R-:W-:Y:S05]  /*0420*/  @P0 EXIT ;  /* 0x000000000000094d */ /* 0x000fea0003800000 */
[----:B------:R-:W-:Y:S01]  /*0430*/  LDS R3, [R2+0x80] ;  /* 0x0000800002037984 */ /* 0x000fe20000000800 */
[----:B------:R-:W-:-:S03]  /*0440*/  ISETP.NE.AND P0, PT, R0, RZ, PT ;  /* 0x000000ff0000720c */ /* 0x000fc60003f05270 */
[----:B------:R-:W2:Y:S02]  /*0450*/  LDS R4, [R2] ;  /* 0x0000000002047984 */ /* 0x000ea40000000800 */
[----:B--2---:R-:W-:-:S05]  /*0460*/  FADD R3, R3, R4 ;  /* 0x0000000403037221 */ /* 0x004fca0000000000 */
[----:B------:R-:W-:Y:S04]  /*0470*/  STS [R2], R3 ;  /* 0x0000000302007388 */ /* 0x000fe80000000800 */
[----:B------:R-:W-:Y:S04]  /*0480*/  LDS R4, [R2+0x40] ;  /* 0x0000400002047984 */ /* 0x000fe80000000800 */
[----:B01----:R-:W0:Y:S02]  /*0490*/  LDS R5, [R2] ;  /* 0x0000000002057984 */ /* 0x003e240000000800 */
[----:B0-----:R-:W-:-:S05]  /*04a0*/  FADD R5, R4, R5 ;  /* 0x0000000504057221 */ /* 0x001fca0000000000 */
[----:B------:R-:W-:Y:S04]  /*04b0*/  STS [R2], R5 ;  /* 0x0000000502007388 */ /* 0x000fe80000000800 */
[----:B------:R-:W-:Y:S04]  /*04c0*/  LDS R4, [R2+0x20] ;  /* 0x0000200002047984 */ /* 0x000fe80000000800 */
[----:B------:R-:W0:Y:S02]  /*04d0*/  LDS R7, [R2] ;  /* 0x0000000002077984 */ /* 0x000e240000000800 */
        /* <DEDUP_REMOVED lines=13> */
[----:B------:R0:W-:Y:S01]  /*05b0*/  STS [R2], R5 ;  /* 0x0000000502007388 */ /* 0x0001e20000000800 */
[----:B------:R-:W-:Y:S05]  /*05c0*/  @P0 EXIT ;  /* 0x000000000000094d */ /* 0x000fea0003800000 */
[----:B------:R-:W1:Y:S01]  /*05d0*/  S2UR UR5, SR_CgaCtaId ;  /* 0x00000000000579c3 */ /* 0x000e620000008800 */
[----:B------:R-:W-:Y:S01]  /*05e0*/  UMOV UR4, 0x400 ;  /* 0x0000040000047882 */ /* 0x000fe20000000000 */
[----:B------:R-:W2:Y:S01]  /*05f0*/  LDCU.64 UR8, c[0x0][0x398] ;  /* 0x00007300ff0877ac */ /* 0x000ea20008000a00 */
[----:B------:R-:W3:Y:S05]  /*0600*/  LDCU.64 UR10, c[0x0][0x380] ;  /* 0x00007000ff0a77ac */ /* 0x000eea0008000a00 */
[----:B------:R-:W2:Y:S01]  /*0610*/  S2UR UR7, SR_CTAID.Y ;  /* 0x00000000000779c3 */ /* 0x000ea20000002600 */
[----:B-1----:R-:W-:-:S03]  /*0620*/  ULEA UR4, UR5, UR4, 0x18 ;  /* 0x0000000405047291 */ /* 0x002fc6000f8ec0ff */
[----:B------:R-:W-:-:S06]  /*0630*/  UMOV UR5, URZ ;  /* 0x000000ff00057c82 */ /* 0x000fcc0008000000 */
[----:B0-----:R-:W0:Y:S01]  /*0640*/  LDS R5, [UR4] ;  /* 0x00000004ff057984 */ /* 0x001e220008000800 */
[----:B------:R-:W-:Y:S02]  /*0650*/  UMOV UR4, UR6 ;  /* 0x0000000600047c82 */ /* 0x000fe40008000000 */
[----:B--2---:R-:W-:-:S04]  /*0660*/  UIMAD.WIDE.U32 UR4, UR7, UR8, UR4 ;  /* 0x00000008070472a5 */ /* 0x004fc8000f8e0004 */
[----:B------:R-:W-:Y:S02]  /*0670*/  UIMAD UR7, UR7, UR9, UR5 ;  /* 0x00000009070772a4 */ /* 0x000fe4000f8e0205 */
[----:B---3--:R-:W-:-:S04]  /*0680*/  ULEA UR5, UP0, UR4, UR10, 0x2 ;  /* 0x0000000a04057291 */ /* 0x008fc8000f8010ff */
[----:B------:R-:W-:Y:S02]  /*0690*/  ULEA.HI.X UR4, UR4, UR11, UR7, 0x2, UP0 ;  /* 0x0000000b04047291 */ /* 0x000fe400080f1407 */
[----:B------:R-:W-:-:S04]  /*06a0*/  MOV R2, UR5 ;  /* 0x0000000500027c02 */ /* 0x000fc80008000f00 */
[----:B------:R-:W-:-:S05]  /*06b0*/  IMAD.U32 R3, RZ, RZ, UR4 ;  /* 0x00000004ff037e24 */ /* 0x000fca000f8e00ff */
[----:B0-----:R-:W-:Y:S01]  /*06c0*/  STG.E desc[UR12][R2.64], R5 ;  /* 0x0000000502007986 */ /* 0x001fe2000c10190c */
[----:B------:R-:W-:Y:S05]  /*06d0*/  EXIT ;  /* 0x000000000000794d */ /* 0x000fea0003800000 */
.L_x_47:
        /* <DEDUP_REMOVED lines=10> */
.L_x_160:


//--------------------- .text.contiguous_reduce2  --------------------------
	.section	.text.contiguous_reduce2,"ax",@progbits
	.align	128
        .global         contiguous_reduce2
        .type           contiguous_reduce2,@function
        .size           contiguous_reduce2,(.L_x_158 - contiguous_reduce2)
        .other          contiguous_reduce2,@"STO_CUDA_ENTRY STV_DEFAULT"
contiguous_reduce2:
.text.contiguous_reduce2:
        /* <DEDUP_REMOVED lines=8> */
[----:B------:R-:W4:Y:S08]  /*0080*/  S2UR UR5, SR_CgaCtaId ;  /* 0x00000000000579c3 */ /* 0x000f300000008800 */
[----:B------:R-:W5:Y:S01]  /*0090*/  LDC R11, c[0x0][0x3a0] ;  /* 0x0000e800ff0b7b82 */ /* 0x000f620000000800 */
[----:B-1----:R-:W-:-:S05]  /*00a0*/  IMAD R7, R2, UR6, RZ ;  /* 0x0000000602077c24 */ /* 0x002fca000f8e02ff */
[----:B0-----:R-:W-:Y:S01]  /*00b0*/  LEA R6, R7, R0, 0x1 ;  /* 0x0000000007067211 */ /* 0x001fe200078e08ff */
[----:B----4-:R-:W-:-:S04]  /*00c0*/  ULEA UR4, UR5, UR4, 0x18 ;  /* 0x0000000405047291 */ /* 0x010fc8000f8ec0ff */
[----:B------:R-:W-:Y:S02]  /*00d0*/  IMAD.IADD R20, R6, 0x1, R2 ;  /* 0x0000000106147824 */ /* 0x000fe400078e0202 */
[----:B------:R-:W-:-:S03]  /*00e0*/  LEA R3, R0, UR4, 0x2 ;  /* 0x0000000400037c11 */ /* 0x000fc6000f8e10ff */
[----:B--2---:R-:W-:Y:S02]  /*00f0*/  ISETP.GE.U32.AND P0, PT, R20, UR8, PT ;  /* 0x0000000814007c0c */ /* 0x004fe4000bf06070 */
[----:B-----5:R-:W-:Y:S01]  /*0100*/  IADD3 R10, PT, PT, R11, -0x1, RZ ;  /* 0xffffffff0b0a7810 */ /* 0x020fe20007ffe0ff */
[----:B------:R-:W0:Y:S01]  /*0110*/  LDCU.64 UR4, c[0x0][0x388] ;  /* 0x00007100ff0477ac */ /* 0x000e220008000a00 */
[----:B------:R1:W-:Y:S01]  /*0120*/  STS [R3], RZ ;  /* 0x000000ff03007388 */ /* 0x0003e20000000800 */
[----:B------:R-:W-:Y:S02]  /*0130*/  ISETP.GE.U32.AND.EX P0, PT, RZ, UR9, PT, P0 ;  /* 0x00000009ff007c0c */ /* 0x000fe4000bf06100 */
[----:B0-----:R-:W-:Y:S01]  /*0140*/  MOV R8, UR4 ;  /* 0x0000000400087c02 */ /* 0x001fe20008000f00 */
[----:B------:R-:W-:-:S10]  /*0150*/  IMAD.U32 R9, RZ, RZ, UR5 ;  /* 0x00000005ff097e24 */ /* 0x000fd4000f8e00ff */
[----:B-1-3--:R-:W-:Y:S05]  /*0160*/  @P0 BRA `(.L_x_49) ;  /* 0x0000002c00a80947 */ /* 0x00afea0003800000 */
[----:B------:R-:W0:Y:S01]  /*0170*/  S2R R9, SR_CTAID.Y ;  /* 0x0000000000097919 */ /* 0x000e220000002600 */
[----:B------:R-:W-:Y:S01]  /*0180*/  ISETP.GE.AND P0, PT, R10, RZ, PT ;  /* 0x000000ff0a00720c */ /* 0x000fe20003f06270 */
[----:B------:R-:W-:Y:S02]  /*0190*/  HFMA2 R21, -RZ, RZ, 0, 0 ;  /* 0x00000000ff157431 */ /* 0x000fe400000001ff */
[----:B------:R-:W-:Y:S01]  /*01a0*/  IMAD.MOV.U32 R7, RZ, RZ, RZ ;  /* 0x000000ffff077224 */ /* 0x000fe200078e00ff */
[----:B------:R-:W-:Y:S02]  /*01b0*/  CS2R R4, SRZ ;  /* 0x0000000000047805 */ /* 0x000fe4000001ff00 */
[----:B------:R-:W-:Y:S01]  /*01c0*/  CS2R R22, SRZ ;  /* 0x0000000000167805 */ /* 0x000fe2000001ff00 */
[----:B0-----:R-:W-:-:S04]  /*01d0*/  IMAD.WIDE.U32 R6, R9, UR8, R6 ;  /* 0x0000000809067c25 */ /* 0x001fc8000f8e0006 */
[----:B------:R-:W-:-:S04]  /*01e0*/  IMAD.WIDE.U32 R20, R9, UR8, R20 ;  /* 0x0000000809147c25 */ /* 0x000fc8000f8e0014 */
[----:B------:R-:W-:Y:S01]  /*01f0*/  IMAD R9, R9, UR9, RZ ;  /* 0x0000000909097c24 */ /* 0x000fe2000f8e02ff */
[----:B------:R-:W-:Y:S06]  /*0200*/  @!P0 BRA `(.L_x_50) ;  /* 0x0000002c00548947 */ /* 0x000fec0003800000 */
[----:B------:R-:W-:Y:S01]  /*0210*/  IMAD.MOV.U32 R8, RZ, RZ, R10 ;  /* 0x000000ffff087224 */ /* 0x000fe200078e000a */
[----:B------:R-:W-:Y:S01]  /*0220*/  IADD3 R7, PT, PT, R7, R9, RZ ;  /* 0x0000000907077210 */ /* 0x000fe20007ffe0ff */
[----:B------:R-:W-:Y:S01]  /*0230*/  IMAD.IADD R9, R9, 0x1, R21 ;  /* 0x0000000109097824 */ /* 0x000fe200078e0215 */
[----:B------:R-:W-:Y:S02]  /*0240*/  CS2R R22, SRZ ;  /* 0x0000000000167805 */ /* 0x000fe4000001ff00 */
[----:B------:R-:W-:Y:S02]  /*0250*/  CS2R R4, SRZ ;  /* 0x0000000000047805 */ /* 0x000fe4000001ff00 */
[----:B------:R-:W-:-:S13]  /*0260*/  ISETP.GE.U32.AND P0, PT, R8, 0x3, PT ;  /* 0x000000030800780c */ /* 0x000fda0003f06070 */
[----:B------:R-:W-:Y:S05]  /*0270*/  @!P0 BRA `(.L_x_51) ;  /* 0x0000001800a48947 */ /* 0x000fea0003800000 */
[----:B------:R-:W0:Y:S01]  /*0280*/  LDC.64 R18, c[0x0][0x390] ;  /* 0x0000e400ff127b82 */ /* 0x000e220000000a00 */
[C---:B------:R-:W-:Y:S02]  /*0290*/  LOP3.LUT R10, R11.reuse, 0xfffffffc, RZ, 0xc0, !PT ;  /* 0xfffffffc0b0a7812 */ /* 0x040fe400078ec0ff */
[----:B------:R-:W-:Y:S02]  /*02a0*/  CS2R R22, SRZ ;  /* 0x0000000000167805 */ /* 0x000fe4000001ff00 */
[----:B------:R-:W-:Y:S01]  /*02b0*/  IADD3 R8, PT, PT, R11, -0x2, RZ ;  /* 0xfffffffe0b087810 */ /* 0x000fe20007ffe0ff */
[----:B------:R-:W-:Y:S02]  /*02c0*/  IMAD.MOV R10, RZ, RZ, -R10 ;  /* 0x000000ffff0a7224 */ /* 0x000fe400078e0a0a */
[----:B------:R-:W1:Y:S05]  /*02d0*/  LDC.64 R16, c[0x0][0x398] ;  /* 0x0000e600ff107b82 */ /* 0x000e6a0000000a00 */
.L_x_76:
[----:B------:R-:W-:-:S05]  /*02e0*/  IADD3 R15, PT, PT, R8, 0x1, RZ ;  /* 0x00000001080f7810 */ /* 0x000fca0007ffe0ff */
[----:B0-----:R-:W-:-:S06]  /*02f0*/  IMAD.WIDE.U32 R34, R15, 0x8, R18 ;  /* 0x000000080f227825 */ /* 0x001fcc00078e0012 */
[----:B------:R-:W2:Y:S01]  /*0300*/  LDG.E.64 R34, desc[UR12][R34.64] ;  /* 0x0000000c22227981 */ /* 0x000ea2000c1e1b00 */
[----:B------:R-:W-:Y:S01]  /*0310*/  VIADD R10, R10, 0x4 ;  /* 0x000000040a0a7836 */ /* 0x000fe20000000000 */
[----:B------:R-:W-:Y:S04]  /*0320*/  BSSY.RECONVERGENT B1, `(.L_x_52) ;  /* 0x000002b000017945 */ /* 0x000fe80003800200 */
[----:B------:R-:W-:Y:S02]  /*0330*/  ISETP.NE.AND P1, PT, R10, RZ, PT ;  /* 0x000000ff0a00720c */ /* 0x000fe40003f25270 */
[----:B--2---:R-:W-:-:S04]  /*0340*/  LOP3.LUT R11, R7, R35, RZ, 0xfc, !PT ;  /* 0x00000023070b7212 */ /* 0x004fc800078efcff */
[----:B------:R-:W-:-:S13]  /*0350*/  ISETP.NE.U32.AND P0, PT, R11, RZ, PT ;  /* 0x000000ff0b00720c */ /* 0x000fda0003f05070 */
[----:B------:R-:W-:Y:S05]  /*0360*/  @P0 BRA `(.L_x_53) ;  /* 0x00000000005c0947 */ /* 0x000fea0003800000 */
[----:B------:R-:W0:Y:S01]  /*0370*/  I2F.U32.RP R7, R34 ;  /* 0x0000002200077306 */ /* 0x000e220000209000 */
[----:B------:R-:W-:Y:S01]  /*0380*/  IMAD.MOV R11, RZ, RZ, -R34 ;  /* 0x000000ffff0b7224 */ /* 0x000fe200078e0a22 */
[----:B------:R-:W-:Y:S01]  /*0390*/  ISETP.NE.U32.AND P3, PT, R34, RZ, PT ;  /* 0x000000ff2200720c */ /* 0x000fe20003f65070 */
[----:B------:R-:W-:-:S05]  /*03a0*/  IMAD.MOV.U32 R37, RZ, RZ, RZ ;  /* 0x000000ffff257224 */ /* 0x000fca00078e00ff */
[----:B0-----:R-:W0:Y:S02]  /*03b0*/  MUFU.RCP R7, R7 ;  /* 0x0000000700077308 */ /* 0x001e240000001000 */
[----:B0-----:R-:W-:-:S06]  /*03c0*/  IADD3 R12, PT, PT, R7, 0xffffffe, RZ ;  /* 0x0ffffffe070c7810 */ /* 0x001fcc0007ffe0ff */
[----:B------:R0:W2:Y:S02]  /*03d0*/  F2I.FTZ.U32.TRUNC.NTZ R13, R12 ;  /* 0x0000000c000d7305 */ /* 0x0000a4000021f000 */
[----:B0-----:R-:W-:Y:S01]  /*03e0*/  MOV R12, RZ ;  /* 0x000000ff000c7202 */ /* 0x001fe20000000f00 */
[----:B--2---:R-:W-:-:S04]  /*03f0*/  IMAD R11, R11, R13, RZ ;  /* 0x0000000d0b0b7224 */ /* 0x004fc800078e02ff */
[----:B------:R-:W-:-:S06]  /*0400*/  IMAD.HI.U32 R13, R13, R11, R12 ;  /* 0x0000000b0d0d7227 */ /* 0x000fcc00078e000c */
[----:B------:R-:W-:-:S04]  /*0410*/  IMAD.HI.U32 R36, R13, R6, RZ ;  /* 0x000000060d247227 */ /* 0x000fc800078e00ff */
[----:B------:R-:W-:Y:S02]  /*0420*/  HFMA2 R13, -RZ, RZ, 0, 0 ;  /* 0x00000000ff0d7431 */ /* 0x000fe400000001ff */
        /* <DEDUP_REMOVED lines=11> */
.L_x_53:
[----:B------:R-:W-:Y:S01]  /*04e0*/  MOV R26, R6 ;  /* 0x00000006001a7202 */ /* 0x000fe20000000f00 */
[----:B------:R-:W-:Y:S01]  /*04f0*/  IMAD.MOV.U32 R13, RZ, RZ, R7 ;  /* 0x000000ffff0d7224 */ /* 0x000fe200078e0007 */
[----:B------:R-:W-:Y:S01]  /*0500*/  MOV R14, R34 ;  /* 0x00000022000e7202 */ /* 0x000fe20000000f00 */
[----:B------:R-:W-:Y:S01]  /*0510*/  IMAD.MOV.U32 R11, RZ, RZ, R35 ;  /* 0x000000ffff0b7224 */ /* 0x000fe200078e0023 */
[----:B------:R-:W-:-:S07]  /*0520*/  MOV R12, 0x540 ;  /* 0x00000540000c7802 */ /* 0x000fce0000000f00 */
[----:B-1----:R-:W-:Y:S05]  /*0530*/  CALL.REL.NOINC `($__internal_2_$__cuda_sm20_div_s64) ;  /* 0x0000006400607944 */ /* 0x002fea0003c00000 */
[----:B------:R-:W-:Y:S01]  /*0540*/  IADD3 R13, P0, PT, RZ, -R24, RZ ;  /* 0x80000018ff0d7210 */ /* 0x000fe20007f1e0ff */
[----:B------:R-:W-:Y:S01]  /*0550*/  IMAD.MOV.U32 R36, RZ, RZ, R24 ;  /* 0x000000ffff247224 */ /* 0x000fe200078e0018 */
[-C--:B------:R-:W-:Y:S02]  /*0560*/  MOV R37, R25.reuse ;  /* 0x0000001900257202 */ /* 0x080fe40000000f00 */
[----:B------:R-:W-:Y:S01]  /*0570*/  IADD3.X R11, PT, PT, RZ, ~R25, RZ, P0, !PT ;  /* 0x80000019ff0b7210 */ /* 0x000fe200007fe4ff */
[----:B------:R-:W-:-:S04]  /*0580*/  IMAD.WIDE.U32 R6, R34, R13, R6 ;  /* 0x0000000d22067225 */ /* 0x000fc800078e0006 */
[----:B------:R-:W-:Y:S02]  /*0590*/  IMAD R11, R11, R34, RZ ;  /* 0x000000220b0b7224 */ /* 0x000fe400078e02ff */
[----:B------:R-:W-:Y:S02]  /*05a0*/  IMAD.MOV.U32 R43, RZ, RZ, R6 ;  /* 0x000000ffff2b7224 */ /* 0x000fe400078e0006 */
[----:B------:R-:W-:-:S05]  /*05b0*/  IMAD R11, R35, R13, R11 ;  /* 0x0000000d230b7224 */ /* 0x000fca00078e020b */
[----:B------:R-:W-:-:S07]  /*05c0*/  IADD3 R13, PT, PT, R7, R11, RZ ;  /* 0x0000000b070d7210 */ /* 0x000fce0007ffe0ff */
.L_x_54:
[----:B------:R-:W-:Y:S05]  /*05d0*/  BSYNC.RECONVERGENT B1 ;  /* 0x0000000000017941 */ /* 0x000fea0003800200 */
.L_x_52:
[----:B-1----:R-:W-:-:S06]  /*05e0*/  IMAD.WIDE.U32 R6, R15, 0x8, R16 ;  /* 0x000000080f067825 */ /* 0x002fcc00078e0010 */
[----:B------:R-:W2:Y:S01]  /*05f0*/  LDG.E.64 R6, desc[UR12][R6.64] ;  /* 0x0000000c06067981 */ /* 0x000ea2000c1e1b00 */
[----:B------:R-:W-:Y:S01]  /*0600*/  LOP3.LUT R11, R9, R35, RZ, 0xfc, !PT ;  /* 0x00000023090b7212 */ /* 0x000fe200078efcff */
[----:B------:R-:W-:Y:S03]  /*0610*/  BSSY.RECONVERGENT B1, `(.L_x_55) ;  /* 0x000002e000017945 */ /* 0x000fe60003800200 */
[----:B------:R-:W-:Y:S01]  /*0620*/  ISETP.NE.U32.AND P0, PT, R11, RZ, PT ;  /* 0x000000ff0b00720c */ /* 0x000fe20003f05070 */
[-C--:B--2---:R-:W-:Y:S02]  /*0630*/  IMAD R12, R7, R43.reuse, RZ ;  /* 0x0000002b070c7224 */ /* 0x084fe400078e02ff */
[----:B------:R-:W-:-:S04]  /*0640*/  IMAD.WIDE.U32 R42, R6, R43, R4 ;  /* 0x0000002b062a7225 */ /* 0x000fc800078e0004 */
[----:B------:R-:W-:-:S04]  /*0650*/  IMAD R5, R6, R13, R12 ;  /* 0x0000000d06057224 */ /* 0x000fc800078e020c */
[----:B------:R-:W-:Y:S02]  /*0660*/  IMAD.IADD R5, R43, 0x1, R5 ;  /* 0x000000012b057824 */ /* 0x000fe400078e0205 */
[----:B------:R-:W-:Y:S05]  /*0670*/  @P0 BRA `(.L_x_56) ;  /* 0x0000000000600947 */ /* 0x000fea0003800000 */
[----:B------:R-:W0:Y:S01]  /*0680*/  I2F.U32.RP R11, R34 ;  /* 0x00000022000b7306 */ /* 0x000e220000209000 */
[----:B------:R-:W-:Y:S01]  /*0690*/  IMAD.MOV R9, RZ, RZ, -R34 ;  /* 0x000000ffff097224 */ /* 0x000fe200078e0a22 */
[----:B------:R-:W-:Y:S01]  /*06a0*/  ISETP.NE.U32.AND P3, PT, R34, RZ, PT ;  /* 0x000000ff2200720c */ /* 0x000fe20003f65070 */
[----:B------:R-:W-:-:S05]  /*06b0*/  HFMA2 R35, -RZ, RZ, 0, 0 ;  /* 0x00000000ff237431 */ /* 0x000fca00000001ff */
[----:B0-----:R-:W0:Y:S02]  /*06c0*/  MUFU.RCP R11, R11 ;  /* 0x0000000b000b7308 */ /* 0x001e240000001000 */
[----:B0-----:R-:W-:-:S06]  /*06d0*/  IADD3 R12, PT, PT, R11, 0xffffffe, RZ ;  /* 0x0ffffffe0b0c7810 */ /* 0x001fcc0007ffe0ff */
[----:B------:R0:W1:Y:S02]  /*06e0*/  F2I.FTZ.U32.TRUNC.NTZ R13, R12 ;  /* 0x0000000c000d7305 */ /* 0x000064000021f000 */
[----:B0-----:R-:W-:Y:S02]  /*06f0*/  HFMA2 R12, -RZ, RZ, 0, 0 ;  /* 0x00000000ff0c7431 */ /* 0x001fe400000001ff */
[----:B-1----:R-:W-:-:S04]  /*0700*/  IMAD R9, R9, R13, RZ ;  /* 0x0000000d09097224 */ /* 0x002fc800078e02ff */
[----:B------:R-:W-:-:S06]  /*0710*/  IMAD.HI.U32 R9, R13, R9, R12 ;  /* 0x000000090d097227 */ /* 0x000fcc00078e000c */
[----:B------:R-:W-:-:S04]  /*0720*/  IMAD.HI.U32 R4, R9, R20, RZ ;  /* 0x0000001409047227 */ /* 0x000fc800078e00ff */
[----:B------:R-:W-:-:S04]  /*0730*/  IMAD.MOV R9, RZ, RZ, -R4 ;  /* 0x000000ffff097224 */ /* 0x000fc800078e0a04 */
[----:B------:R-:W-:-:S05]  /*0740*/  IMAD R9, R34, R9, R20 ;  /* 0x0000000922097224 */ /* 0x000fca00078e0214 */
[----:B------:R-:W-:-:S13]  /*0750*/  ISETP.GE.U32.AND P0, PT, R9, R34, PT ;  /* 0x000000220900720c */ /* 0x000fda0003f06070 */
[----:B------:R-:W-:Y:S01]  /*0760*/  @P0 IADD3 R9, PT, PT, -R34, R9, RZ ;  /* 0x0000000922090210 */ /* 0x000fe20007ffe1ff */
[----:B------:R-:W-:-:S03]  /*0770*/  @P0 VIADD R4, R4, 0x1 ;  /* 0x0000000104040836 */ /* 0x000fc60000000000 */
[----:B------:R-:W-:Y:S02]  /*0780*/  ISETP.GE.U32.AND P2, PT, R9, R34, PT ;  /* 0x000000220900720c */ /* 0x000fe40003f46070 */
[----:B------:R-:W-:-:S11]  /*0790*/  MOV R9, RZ ;  /* 0x000000ff00097202 */ /* 0x000fd60000000f00 */
[----:B------:R-:W-:Y:S02]  /*07a0*/  @P2 IADD3 R4, PT, PT, R4, 0x1, RZ ;  /* 0x0000000104042810 */ /* 0x000fe40007ffe0ff */
[----:B------:R-:W-:-:S05]  /*07b0*/  @!P3 LOP3.LUT R4, RZ, R34, RZ, 0x33, !PT ;  /* 0x00000022ff04b212 */ /* 0x000fca00078e33ff */
[----:B------:R-:W-:-:S04]  /*07c0*/  IMAD.MOV R11, RZ, RZ, -R4 ;  /* 0x000000ffff0b7224 */ /* 0x000fc800078e0a04 */
[----:B------:R-:W-:Y:S02]  /*07d0*/  IMAD R12, R34, R11, R20 ;  /* 0x0000000b220c7224 */ /* 0x000fe400078e0214 */
[----:B------:R-:W-:Y:S01]  /*07e0*/  IMAD.MOV.U32 R34, RZ, RZ, R4 ;  /* 0x000000ffff227224 */ /* 0x000fe200078e0004 */
[----:B------:R-:W-:Y:S06]  /*07f0*/  BRA `(.L_x_57) ;  /* 0x00000000003c7947 */ /* 0x000fec0003800000 */
.L_x_56:
[----:B------:R-:W-:Y:S01]  /*0800*/  IMAD.MOV.U32 R26, RZ, RZ, R20 ;  /* 0x000000ffff1a7224 */ /* 0x000fe200078e0014 */
[----:B------:R-:W-:Y:S01]  /*0810*/  MOV R13, R9 ;  /* 0x00000009000d7202 */ /* 0x000fe20000000f00 */
[----:B------:R-:W-:Y:S01]  /*0820*/  IMAD.MOV.U32 R14, RZ, RZ, R34 ;  /* 0x000000ffff0e7224 */ /* 0x000fe200078e0022 */
[----:B------:R-:W-:Y:S02]  /*0830*/  MOV R11, R35 ;  /* 0x00000023000b7202 */ /* 0x000fe40000000f00 */
[----:B------:R-:W-:-:S07]  /*0840*/  MOV R12, 0x860 ;  /* 0x00000860000c7802 */ /* 0x000fce0000000f00 */
[----:B------:R-:W-:Y:S05]  /*0850*/  CALL.REL.NOINC `($__internal_2_$__cuda_sm20_div_s64) ;  /* 0x0000006000987944 */ /* 0x000fea0003c00000 */
[----:B------:R-:W-:Y:S02]  /*0860*/  IADD3 R11, P0, PT, RZ, -R24, RZ ;  /* 0x80000018ff0b7210 */ /* 0x000fe40007f1e0ff */
[----:B------:R-:W-:-:S03]  /*0870*/  MOV R21, R9 ;  /* 0x0000000900157202 */ /* 0x000fc60000000f00 */
[----:B------:R-:W-:-:S04]  /*0880*/  IMAD.X R13, RZ, RZ, ~R25, P0 ;  /* 0x000000ffff0d7224 */ /* 0x000fc800000e0e19 */
[----:B------:R-:W-:Y:S02]  /*0890*/  IMAD R4, R13, R34, RZ ;  /* 0x000000220d047224 */ /* 0x000fe400078e02ff */
[----:B------:R-:W-:Y:S01]  /*08a0*/  IMAD.WIDE.U32 R12, R34, R11, R20 ;  /* 0x0000000b220c7225 */ /* 0x000fe200078e0014 */
[----:B------:R-:W-:-:S03]  /*08b0*/  MOV R34, R24 ;  /* 0x0000001800227202 */ /* 0x000fc60000000f00 */
[----:B------:R-:W-:Y:S02]  /*08c0*/  IMAD R9, R35, R11, R4 ;  /* 0x0000000b23097224 */ /* 0x000fe400078e0204 */
[----:B------:R-:W-:Y:S02]  /*08d0*/  IMAD.MOV.U32 R35, RZ, RZ, R25 ;  /* 0x000000ffff237224 */ /* 0x000fe400078e0019 */
[----:B------:R-:W-:-:S07]  /*08e0*/  IMAD.IADD R9, R9, 0x1, R13 ;  /* 0x0000000109097824 */ /* 0x000fce00078e020d */
.L_x_57:
[----:B------:R-:W-:Y:S05]  /*08f0*/  BSYNC.RECONVERGENT B1 ;  /* 0x0000000000017941 */ /* 0x000fea0003800200 */
.L_x_55:
[----:B------:R-:W-:-:S06]  /*0900*/  IMAD.WIDE.U32 R20, R8, 0x8, R18 ;  /* 0x0000000808147825 */ /* 0x000fcc00078e0012 */
[----:B------:R-:W2:Y:S01]  /*0910*/  LDG.E.64 R20, desc[UR12][R20.64] ;  /* 0x0000000c14147981 */ /* 0x000ea2000c1e1b00 */
[----:B------:R-:W-:Y:S01]  /*0920*/  IMAD R9, R9, R6, RZ ;  /* 0x0000000609097224 */ /* 0x000fe200078e02ff */
[----:B------:R-:W-:Y:S01]  /*0930*/  BSSY.RECONVERGENT B1, `(.L_x_58) ;  /* 0x000002e000017945 */ /* 0x000fe20003800200 */
[----:B------:R-:W-:-:S04]  /*0940*/  IMAD.WIDE.U32 R22, R6, R12, R22 ;  /* 0x0000000c06167225 */ /* 0x000fc800078e0016 */
[----:B------:R-:W-:-:S05]  /*0950*/  IMAD R7, R7, R12, R9 ;  /* 0x0000000c07077224 */ /* 0x000fca00078e0209 */
[----:B------:R-:W-:Y:S02]  /*0960*/  IADD3 R7, PT, PT, R23, R7, RZ ;  /* 0x0000000717077210 */ /* 0x000fe40007ffe0ff */
[----:B--2---:R-:W-:-:S04]  /*0970*/  LOP3.LUT R4, R37, R21, RZ, 0xfc, !PT ;  /* 0x0000001525047212 */ /* 0x004fc800078efcff */
[----:B------:R-:W-:-:S13]  /*0980*/  ISETP.NE.U32.AND P0, PT, R4, RZ, PT ;  /* 0x000000ff0400720c */ /* 0x000fda0003f05070 */
[----:B------:R-:W-:Y:S05]  /*0990*/  @P0 BRA `(.L_x_59) ;  /* 0x00000000005c0947 */ /* 0x000fea0003800000 */
[----:B------:R-:W0:Y:S01]  /*09a0*/  I2F.U32.RP R4, R20 ;  /* 0x0000001400047306 */ /* 0x000e220000209000 */
[----:B------:R-:W-:Y:S01]  /*09b0*/  IADD3 R9, PT, PT, RZ, -R20, RZ ;  /* 0x80000014ff097210 */ /* 0x000fe20007ffe0ff */
[----:B------:R-:W-:Y:S01]  /*09c0*/  HFMA2 R39, -RZ, RZ, 0, 0 ;  /* 0x00000000ff277431 */ /* 0x000fe200000001ff */
[----:B------:R-:W-:-:S05]  /*09d0*/  ISETP.NE.U32.AND P3, PT, R20, RZ, PT ;  /* 0x000000ff1400720c */ /* 0x000fca0003f65070 */
[----:B0-----:R-:W0:Y:S02]  /*09e0*/  MUFU.RCP R4, R4 ;  /* 0x0000000400047308 */ /* 0x001e240000001000 */
[----:B0-----:R-:W-:-:S06]  /*09f0*/  VIADD R12, R4, 0xffffffe ;  /* 0x0ffffffe040c7836 */ /* 0x001fcc0000000000 */
[----:B------:R0:W1:Y:S02]  /*0a00*/  F2I.FTZ.U32.TRUNC.NTZ R13, R12 ;  /* 0x0000000c000d7305 */ /* 0x000064000021f000 */
[----:B0-----:R-:W-:Y:S02]  /*0a10*/  IMAD.MOV.U32 R12, RZ, RZ, RZ ;  /* 0x000000ffff0c7224 */ /* 0x001fe400078e00ff */
[----:B-1----:R-:W-:-:S04]  /*0a20*/  IMAD R9, R9, R13, RZ ;  /* 0x0000000d09097224 */ /* 0x002fc800078e02ff */
[----:B------:R-:W-:-:S06]  /*0a30*/  IMAD.HI.U32 R13, R13, R9, R12 ;  /* 0x000000090d0d7227 */ /* 0x000fcc00078e000c */
[----:B------:R-:W-:-:S05]  /*0a40*/  IMAD.HI.U32 R38, R13, R36, RZ ;  /* 0x000000240d267227 */ /* 0x000fca00078e00ff */
[----:B------:R-:W-:-:S05]  /*0a50*/  IADD3 R9, PT, PT, -R38, RZ, RZ ;  /* 0x000000ff26097210 */ /* 0x000fca0007ffe1ff */
[----:B------:R-:W-:-:S05]  /*0a60*/  IMAD R9, R20, R9, R36 ;  /* 0x0000000914097224 */ /* 0x000fca00078e0224 */
[----:B------:R-:W-:-:S13]  /*0a70*/  ISETP.GE.U32.AND P0, PT, R9, R20, PT ;  /* 0x000000140900720c */ /* 0x000fda0003f06070 */
[----:B------:R-:W-:Y:S01]  /*0a80*/  @P0 IMAD.IADD R9, R9, 0x1, -R20 ;  /* 0x0000000109090824 */ /* 0x000fe200078e0a14 */
[----:B------:R-:W-:-:S04]  /*0a90*/  @P0 IADD3 R38, PT, PT, R38, 0x1, RZ ;  /* 0x0000000126260810 */ /* 0x000fc80007ffe0ff */
[----:B------:R-:W-:Y:S01]  /*0aa0*/  ISETP.GE.U32.AND P2, PT, R9, R20, PT ;  /* 0x000000140900720c */ /* 0x000fe20003f46070 */
[----:B------:R-:W-:-:S12]  /*0ab0*/  IMAD.MOV.U32 R9, RZ, RZ, RZ ;  /* 0x000000ffff097224 */ /* 0x000fd800078e00ff */
[----:B------:R-:W-:Y:S01]  /*0ac0*/  @P2 VIADD R38, R38, 0x1 ;  /* 0x0000000126262836 */ /* 0x000fe20000000000 */
[----:B------:R-:W-:-:S04]  /*0ad0*/  @!P3 LOP3.LUT R38, RZ, R20, RZ, 0x33, !PT ;  /* 0x00000014ff26b212 */ /* 0x000fc800078e33ff */
[----:B------:R-:W-:-:S05]  /*0ae0*/  IADD3 R11, PT, PT, -R38, RZ, RZ ;  /* 0x000000ff260b7210 */ /* 0x000fca0007ffe1ff */
[----:B------:R-:W-:Y:S01]  /*0af0*/  IMAD R12, R20, R11, R36 ;  /* 0x0000000b140c7224 */ /* 0x000fe200078e0224 */
[----:B------:R-:W-:Y:S06]  /*0b00*/  BRA `(.L_x_60) ;  /* 0x0000000000407947 */ /* 0x000fec0003800000 */
.L_x_59:
[----:B------:R-:W-:Y:S01]  /*0b10*/  IMAD.MOV.U32 R26, RZ, RZ, R36 ;  /* 0x000000ffff1a7224 */ /* 0x000fe200078e0024 */
[----:B------:R-:W-:Y:S01]  /*0b20*/  MOV R13, R37 ;  /* 0x00000025000d7202 */ /* 0x000fe20000000f00 */
[----:B------:R-:W-:Y:S01]  /*0b30*/  IMAD.MOV.U32 R14, RZ, RZ, R20 ;  /* 0x000000ffff0e7224 */ /* 0x000fe200078e0014 */
[----:B------:R-:W-:Y:S02]  /*0b40*/  MOV R11, R21 ;  /* 0x00000015000b7202 */ /* 0x000fe40000000f00 */
[----:B------:R-:W-:-:S07]  /*0b50*/  MOV R12, 0xb70 ;  /* 0x00000b70000c7802 */ /* 0x000fce0000000f00 */
[----:B------:R-:W-:Y:S05]  /*0b60*/  CALL.REL.NOINC `($__internal_2_$__cuda_sm20_div_s64) ;  /* 0x0000005c00d47944 */ /* 0x000fea0003c00000 */
[----:B------:R-:W-:Y:S01]  /*0b70*/  IADD3 R11, P0, PT, RZ, -R24, RZ ;  /* 0x80000018ff0b7210 */ /* 0x000fe20007f1e0ff */
[----:B------:R-:W-:Y:S01]  /*0b80*/  IMAD.MOV.U32 R13, RZ, RZ, R37 ;  /* 0x000000ffff0d7224 */ /* 0x000fe200078e0025 */
[----:B------:R-:W-:Y:S01]  /*0b90*/  MOV R12, R36 ;  /* 0x00000024000c7202 */ /* 0x000fe20000000f00 */
[----:B------:R-:W-:Y:S01]  /*0ba0*/  IMAD.MOV.U32 R38, RZ, RZ, R24 ;  /* 0x000000ffff267224 */ /* 0x000fe200078e0018 */
[----:B------:R-:W-:Y:S01]  /*0bb0*/  MOV R39, R25 ;  /* 0x0000001900277202 */ /* 0x000fe20000000f00 */
[----:B------:R-:W-:Y:S02]  /*0bc0*/  IMAD.X R9, RZ, RZ, ~R25, P0 ;  /* 0x000000ffff097224 */ /* 0x000fe400000e0e19 */
[----:B------:R-:W-:-:S04]  /*0bd0*/  IMAD.WIDE.U32 R12, R20, R11, R12 ;  /* 0x0000000b140c7225 */ /* 0x000fc800078e000c */
[----:B------:R-:W-:-:S04]  /*0be0*/  IMAD R9, R9, R20, RZ ;  /* 0x0000001409097224 */ /* 0x000fc800078e02ff */
[----:B------:R-:W-:-:S05]  /*0bf0*/  IMAD R9, R21, R11, R9 ;  /* 0x0000000b15097224 */ /* 0x000fca00078e0209 */
[----:B------:R-:W-:-:S07]  /*0c00*/  IADD3 R9, PT, PT, R13, R9, RZ ;  /* 0x000000090d097210 */ /* 0x000fce0007ffe0ff */
.L_x_60:
[----:B------:R-:W-:Y:S05]  /*0c10*/  BSYNC.RECONVERGENT B1 ;  /* 0x0000000000017941 */ /* 0x000fea0003800200 */
.L_x_58:
[----:B------:R-:W-:-:S06]  /*0c20*/  IMAD.WIDE.U32 R40, R8, 0x8, R16 ;  /* 0x0000000808287825 */ /* 0x000fcc00078e0010 */
[----:B------:R-:W2:Y:S01]  /*0c30*/  LDG.E.64 R40, desc[UR12][R40.64] ;  /* 0x0000000c28287981 */ /* 0x000ea2000c1e1b00 */
[----:B------:R-:W-:Y:S01]  /*0c40*/  LOP3.LUT R6, R35, R21, RZ, 0xfc, !PT ;  /* 0x0000001523067212 */ /* 0x000fe200078efcff */
[----:B------:R-:W-:Y:S01]  /*0c50*/  IMAD.MOV.U32 R4, RZ, RZ, R42 ;  /* 0x000000ffff047224 */ /* 0x000fe200078e002a */
[----:B------:R-:W-:Y:S02]  /*0c60*/  BSSY.RECONVERGENT B1, `(.L_x_61) ;  /* 0x0000030000017945 */ /* 0x000fe40003800200 */
[----:B------:R-:W-:Y:S01]  /*0c70*/  ISETP.NE.U32.AND P0, PT, R6, RZ, PT ;  /* 0x000000ff0600720c */ /* 0x000fe20003f05070 */
[-C--:B--2---:R-:W-:Y:S02]  /*0c80*/  IMAD R11, R41, R12.reuse, RZ ;  /* 0x0000000c290b7224 */ /* 0x084fe400078e02ff */
[----:B------:R-:W-:-:S04]  /*0c90*/  IMAD.WIDE.U32 R36, R40, R12, R4 ;  /* 0x0000000c28247225 */ /* 0x000fc800078e0004 */
[----:B------:R-:W-:-:S05]  /*0ca0*/  IMAD R5, R40, R9, R11 ;  /* 0x0000000928057224 */ /* 0x000fca00078e020b */
[----:B------:R-:W-:Y:S01]  /*0cb0*/  IADD3 R5, PT, PT, R37, R5, RZ ;  /* 0x0000000525057210 */ /* 0x000fe20007ffe0ff */
[----:B------:R-:W-:Y:S06]  /*0cc0*/  @P0 BRA `(.L_x_62) ;  /* 0x0000000000600947 */ /* 0x000fec0003800000 */
[----:B------:R-:W0:Y:S01]  /*0cd0*/  I2F.U32.RP R6, R20 ;  /* 0x0000001400067306 */ /* 0x000e220000209000 */
[----:B------:R-:W-:Y:S01]  /*0ce0*/  IADD3 R9, PT, PT, RZ, -R20, RZ ;  /* 0x80000014ff097210 */ /* 0x000fe20007ffe0ff */
[----:B------:R-:W-:Y:S01]  /*0cf0*/  IMAD.MOV.U32 R35, RZ, RZ, RZ ;  /* 0x000000ffff237224 */ /* 0x000fe200078e00ff */
[----:B------:R-:W-:-:S05]  /*0d00*/  ISETP.NE.U32.AND P3, PT, R20, RZ, PT ;  /* 0x000000ff1400720c */ /* 0x000fca0003f65070 */
[----:B0-----:R-:W0:Y:S02]  /*0d10*/  MUFU.RCP R6, R6 ;  /* 0x0000000600067308 */ /* 0x001e240000001000 */
[----:B0-----:R-:W-:-:S06]  /*0d20*/  VIADD R12, R6, 0xffffffe ;  /* 0x0ffffffe060c7836 */ /* 0x001fcc0000000000 */
[----:B------:R0:W1:Y:S02]  /*0d30*/  F2I.FTZ.U32.TRUNC.NTZ R13, R12 ;  /* 0x0000000c000d7305 */ /* 0x000064000021f000 */
[----:B0-----:R-:W-:Y:S02]  /*0d40*/  IMAD.MOV.U32 R12, RZ, RZ, RZ ;  /* 0x000000ffff0c7224 */ /* 0x001fe400078e00ff */
[----:B-1----:R-:W-:-:S04]  /*0d50*/  IMAD R9, R9, R13, RZ ;  /* 0x0000000d09097224 */ /* 0x002fc800078e02ff */
        /* <DEDUP_REMOVED lines=13> */
[----:B------:R-:W-:Y:S01]  /*0e30*/  MOV R34, R4 ;  /* 0x0000000400227202 */ /* 0x000fe20000000f00 */
[----:B------:R-:W-:Y:S06]  /*0e40*/  BRA `(.L_x_63) ;  /* 0x0000000000447947 */ /* 0x000fec0003800000 */
.L_x_62:
[----:B------:R-:W-:Y:S01]  /*0e50*/  MOV R26, R34 ;  /* 0x00000022001a7202 */ /* 0x000fe20000000f00 */
[----:B------:R-:W-:Y:S01]  /*0e60*/  IMAD.MOV.U32 R13, RZ, RZ, R35 ;  /* 0x000000ffff0d7224 */ /* 0x000fe200078e0023 */
[----:B------:R-:W-:Y:S01]  /*0e70*/  MOV R14, R20 ;  /* 0x00000014000e7202 */ /* 0x000fe20000000f00 */
[----:B------:R-:W-:Y:S01]  /*0e80*/  IMAD.MOV.U32 R11, RZ, RZ, R21 ;  /* 0x000000ffff0b7224 */ /* 0x000fe200078e0015 */
[----:B------:R-:W-:-:S07]  /*0e90*/  MOV R12, 0xeb0 ;  /* 0x00000eb0000c7802 */ /* 0x000fce0000000f00 */
[----:B------:R-:W-:Y:S05]  /*0ea0*/  CALL.REL.NOINC `($__internal_2_$__cuda_sm20_div_s64) ;  /* 0x0000005c00047944 */ /* 0x000fea0003c00000 */
[----:B------:R-:W-:Y:S01]  /*0eb0*/  IADD3 R9, P0, PT, RZ, -R24, RZ ;  /* 0x80000018ff097210 */ /* 0x000fe20007f1e0ff */
[----:B------:R-:W-:Y:S01]  /*0ec0*/  IMAD.MOV.U32 R12, RZ, RZ, R34 ;  /* 0x000000ffff0c7224 */ /* 0x000fe200078e0022 */
[----:B------:R-:W-:Y:S01]  /*0ed0*/  MOV R13, R35 ;  /* 0x00000023000d7202 */ /* 0x000fe20000000f00 */
[----:B------:R-:W-:Y:S01]  /*0ee0*/  IMAD.MOV.U32 R34, RZ, RZ, R24 ;  /* 0x000000ffff227224 */ /* 0x000fe200078e0018 */
[-C--:B------:R-:W-:Y:S02]  /*0ef0*/  IADD3.X R11, PT, PT, RZ, ~R25.reuse, RZ, P0, !PT ;  /* 0x80000019ff0b7210 */ /* 0x080fe400007fe4ff */
[----:B------:R-:W-:Y:S01]  /*0f00*/  MOV R35, R25 ;  /* 0x0000001900237202 */ /* 0x000fe20000000f00 */
[----:B------:R-:W-:-:S04]  /*0f10*/  IMAD.WIDE.U32 R12, R20, R9, R12 ;  /* 0x00000009140c7225 */ /* 0x000fc800078e000c */
[----:B------:R-:W-:-:S04]  /*0f20*/  IMAD R11, R11, R20, RZ ;  /* 0x000000140b0b7224 */ /* 0x000fc800078e02ff */
[----:B------:R-:W-:Y:S02]  /*0f30*/  IMAD R9, R21, R9, R11 ;  /* 0x0000000915097224 */ /* 0x000fe400078e020b */
[----:B------:R-:W-:-:S03]  /*0f40*/  IMAD.MOV.U32 R11, RZ, RZ, R12 ;  /* 0x000000ffff0b7224 */ /* 0x000fc600078e000c */
[----:B------:R-:W-:-:S07]  /*0f50*/  IADD3 R13, PT, PT, R9, R13, RZ ;  /* 0x0000000d090d7210 */ /* 0x000fce0007ffe0ff */
.L_x_63:
[----:B------:R-:W-:Y:S05]  /*0f60*/  BSYNC.RECONVERGENT B1 ;  /* 0x0000000000017941 */ /* 0x000fea0003800200 */
.L_x_61:
[----:B------:R-:W-:-:S04]  /*0f70*/  VIADD R9, R8, 0xffffffff ;  /* 0xffffffff08097836 */ /* 0x000fc80000000000 */
[----:B------:R-:W-:-:S06]  /*0f80*/  IMAD.WIDE.U32 R20, R9, 0x8, R18 ;  /* 0x0000000809147825 */ /* 0x000fcc00078e0012 */
[----:B------:R-:W2:Y:S01]  /*0f90*/  LDG.E.64 R20, desc[UR12][R20.64] ;  /* 0x0000000c14147981 */ /* 0x000ea2000c1e1b00 */
[----:B------:R-:W-:Y:S01]  /*0fa0*/  MOV R6, R22 ;  /* 0x0000001600067202 */ /* 0x000fe20000000f00 */
[----:B------:R-:W-:Y:S01]  /*0fb0*/  IMAD R13, R13, R40, RZ ;  /* 0x000000280d0d7224 */ /* 0x000fe200078e02ff */
[----:B------:R-:W-:Y:S03]  /*0fc0*/  BSSY.RECONVERGENT B1, `(.L_x_64) ;  /* 0x000002f000017945 */ /* 0x000fe60003800200 */
[----:B------:R-:W-:-:S04]  /*0fd0*/  IMAD.WIDE.U32 R22, R40, R11, R6 ;  /* 0x0000000b28167225 */ /* 0x000fc800078e0006 */
[----:B------:R-:W-:-:S04]  /*0fe0*/  IMAD R7, R41, R11, R13 ;  /* 0x0000000b29077224 */ /* 0x000fc800078e020d */
[----:B------:R-:W-:Y:S01]  /*0ff0*/  IMAD.IADD R7, R23, 0x1, R7 ;  /* 0x0000000117077824 */ /* 0x000fe200078e0207 */
[----:B--2---:R-:W-:-:S04]  /*1000*/  LOP3.LUT R4, R39, R21, RZ, 0xfc, !PT ;  /* 0x0000001527047212 */ /* 0x004fc800078efcff */
[----:B------:R-:W-:-:S13]  /*1010*/  ISETP.NE.U32.AND P0, PT, R4, RZ, PT ;  /* 0x000000ff0400720c */ /* 0x000fda0003f05070 */
        /* <DEDUP_REMOVED lines=25> */
.L_x_65:
        /* <DEDUP_REMOVED lines=16> */
.L_x_66:
[----:B------:R-:W-:Y:S05]  /*12b0*/  BSYNC.RECONVERGENT B1 ;  /* 0x0000000000017941 */ /* 0x000fea0003800200 */
.L_x_64:
        /* <DEDUP_REMOVED lines=35> */
.L_x_68:
        /* <DEDUP_REMOVED lines=17> */
.L_x_69:
[----:B------:R-:W-:Y:S05]  /*1600*/  BSYNC.RECONVERGENT B1 ;  /* 0x0000000000017941 */ /* 0x000fea0003800200 */
.L_x_67:
        /* <DEDUP_REMOVED lines=14> */
[----:B------:R-:W-:-:S06]  /*16f0*/  ISETP.NE.U32.AND P3, PT, R20, RZ, PT ;  /* 0x000000ff1400720c */ /* 0x000fcc0003f65070 */
[----:B0-----:R-:W0:Y:S02]  /*1700*/  MUFU.RCP R4, R4 ;  /* 0x0000000400047308 */ /* 0x001e240000001000 */
[----:B0-----:R-:W-:-:S06]  /*1710*/  IADD3 R6, PT, PT, R4, 0xffffffe, RZ ;  /* 0x0ffffffe04067810 */ /* 0x001fcc0007ffe0ff */
[----:B------:R0:W1:Y:S02]  /*1720*/  F2I.FTZ.U32.TRUNC.NTZ R7, R6 ;  /* 0x0000000600077305 */ /* 0x000064000021f000 */
[----:B0-----:R-:W-:Y:S02]  /*1730*/  HFMA2 R6, -RZ, RZ, 0, 0 ;  /* 0x00000000ff067431 */ /* 0x001fe400000001ff */
[----:B-1----:R-:W-:-:S04]  /*1740*/  IMAD R11, R11, R7, RZ ;  /* 0x000000070b0b7224 */ /* 0x002fc800078e02ff */
[----:B------:R-:W-:-:S04]  /*1750*/  IMAD.HI.U32 R7, R7, R11, R6 ;  /* 0x0000000b07077227 */ /* 0x000fc800078e0006 */
[----:B------:R-:W-:Y:S02]  /*1760*/  IMAD.MOV.U32 R11, RZ, RZ, RZ ;  /* 0x000000ffff0b7224 */ /* 0x000fe400078e00ff */
        /* <DEDUP_REMOVED lines=11> */
[----:B------:R-:W-:Y:S01]  /*1820*/  IMAD R12, R20, R13, R38 ;  /* 0x0000000d140c7224 */ /* 0x000fe200078e0226 */
[----:B------:R-:W-:Y:S06]  /*1830*/  BRA `(.L_x_72) ;  /* 0x0000000000407947 */ /* 0x000fec0003800000 */
.L_x_71:
        /* <DEDUP_REMOVED lines=10> */
[----:B------:R-:W-:Y:S01]  /*18e0*/  IADD3.X R7, PT, PT, RZ, ~R25, RZ, P0, !PT ;  /* 0x80000019ff077210 */ /* 0x000fe200007fe4ff */
[----:B------:R-:W-:-:S04]  /*18f0*/  IMAD.WIDE.U32 R12, R20, R11, R12 ;  /* 0x0000000b140c7225 */ /* 0x000fc800078e000c */
[----:B------:R-:W-:-:S04]  /*1900*/  IMAD R7, R7, R20, RZ ;  /* 0x0000001407077224 */ /* 0x000fc800078e02ff */
[----:B------:R-:W-:-:S05]  /*1910*/  IMAD R7, R21, R11, R7 ;  /* 0x0000000b15077224 */ /* 0x000fca00078e0207 */
[----:B------:R-:W-:Y:S01]  /*1920*/  IADD3 R11, PT, PT, R13, R7, RZ ;  /* 0x000000070d0b7210 */ /* 0x000fe20007ffe0ff */
[----:B------:R-:W-:-:S07]  /*1930*/  IMAD.MOV.U32 R7, RZ, RZ, R25 ;  /* 0x000000ffff077224 */ /* 0x000fce00078e0019 */
.L_x_72:
[----:B------:R-:W-:Y:S05]  /*1940*/  BSYNC.RECONVERGENT B1 ;  /* 0x0000000000017941 */ /* 0x000fea0003800200 */
.L_x_70:
[----:B------:R-:W-:-:S06]  /*1950*/  IMAD.WIDE.U32 R38, R9, 0x8, R16 ;  /* 0x0000000809267825 */ /* 0x000fcc00078e0010 */
[----:B------:R-:W2:Y:S01]  /*1960*/  LDG.E.64 R38, desc[UR12][R38.64] ;  /* 0x0000000c26267981 */ /* 0x000ea2000c1e1b00 */
[----:B------:R-:W-:Y:S01]  /*1970*/  LOP3.LUT R9, R35, R21, RZ, 0xfc, !PT ;  /* 0x0000001523097212 */ /* 0x000fe200078efcff */
[----:B------:R-:W-:Y:S01]  /*1980*/  BSSY.RECONVERGENT B1, `(.L_x_73) ;  /* 0x0000030000017945 */ /* 0x000fe20003800200 */
[----:B------:R-:W-:Y:S02]  /*1990*/  MOV R4, R36 ;  /* 0x0000002400047202 */ /* 0x000fe40000000f00 */
        /* <DEDUP_REMOVED lines=28> */
[----:B------:R-:W-:Y:S01]  /*1b60*/  MOV R20, R11 ;  /* 0x0000000b00147202 */ /* 0x000fe20000000f00 */
[----:B------:R-:W-:Y:S06]  /*1b70*/  BRA `(.L_x_75) ;  /* 0x0000000000407947 */ /* 0x000fec0003800000 */
.L_x_74:
        /* <DEDUP_REMOVED lines=8> */
[----:B------:R-:W-:-:S03]  /*1c00*/  MOV R12, R34 ;  /* 0x00000022000c7202 */ /* 0x000fc60000000f00 */
[----:B------:R-:W-:Y:S02]  /*1c10*/  IMAD.X R11, RZ, RZ, ~R25, P0 ;  /* 0x000000ffff0b7224 */ /* 0x000fe400000e0e19 */
[----:B------:R-:W-:-:S04]  /*1c20*/  IMAD.WIDE.U32 R12, R20, R9, R12 ;  /* 0x00000009140c7225 */ /* 0x000fc800078e000c */
[----:B------:R-:W-:Y:S01]  /*1c30*/  IMAD R11, R11, R20, RZ ;  /* 0x000000140b0b7224 */ /* 0x000fe200078e02ff */
[----:B------:R-:W-:-:S03]  /*1c40*/  MOV R20, R24 ;  /* 0x0000001800147202 */ /* 0x000fc60000000f00 */
[----:B------:R-:W-:Y:S01]  /*1c50*/  IMAD R11, R21, R9, R11 ;  /* 0x00000009150b7224 */ /* 0x000fe200078e020b */
[----:B------:R-:W-:-:S03]  /*1c60*/  MOV R9, R25 ;  /* 0x0000001900097202 */ /* 0x000fc60000000f00 */
[----:B------:R-:W-:-:S07]  /*1c70*/  IMAD.IADD R13, R11, 0x1, R13 ;  /* 0x000000010b0d7824 */ /* 0x000fce00078e020d */
.L_x_75:
[----:B------:R-:W-:Y:S05]  /*1c80*/  BSYNC.RECONVERGENT B1 ;  /* 0x0000000000017941 */ /* 0x000fea0003800200 */
.L_x_73:
[----:B------:R-:W-:Y:S01]  /*1c90*/  IMAD R13, R13, R38, RZ ;  /* 0x000000260d0d7224 */ /* 0x000fe200078e02ff */
[----:B------:R-:W-:Y:S01]  /*1ca0*/  IADD3 R8, PT, PT, R8, -0x4, RZ ;  /* 0xfffffffc08087810 */ /* 0x000fe20007ffe0ff */
[----:B------:R-:W-:Y:S02]  /*1cb0*/  IMAD.MOV.U32 R14, RZ, RZ, R22 ;  /* 0x000000ffff0e7224 */ /* 0x000fe400078e0016 */
[-C--:B------:R-:W-:Y:S02]  /*1cc0*/  IMAD R13, R39, R12.reuse, R13 ;  /* 0x0000000c270d7224 */ /* 0x080fe400078e020d */
[----:B------:R-:W-:-:S04]  /*1cd0*/  IMAD.WIDE.U32 R22, R38, R12, R14 ;  /* 0x0000000c26167225 */ /* 0x000fc800078e000e */
[----:B------:R-:W-:Y:S01]  /*1ce0*/  IMAD.IADD R23, R23, 0x1, R13 ;  /* 0x0000000117177824 */ /* 0x000fe200078e020d */
[----:B------:R-:W-:Y:S06]  /*1cf0*/  @P1 BRA `(.L_x_76) ;  /* 0xffffffe400781947 */ /* 0x000fec000383ffff */
[----:B------:R-:W-:-:S07]  /*1d00*/  IADD3 R8, PT, PT, R8, 0x1, RZ ;  /* 0x0000000108087810 */ /* 0x000fce0007ffe0ff */
.L_x_51:
[----:B------:R-:W0:Y:S02]  /*1d10*/  LDCU UR4, c[0x0][0x3a0] ;  /* 0x00007400ff0477ac */ /* 0x000e240008000800 */
[----:B0-----:R-:W-:-:S09]  /*1d20*/  ULOP3.LUT UP0, UR4, UR4, 0x3, URZ, 0xc0, !UPT ;  /* 0x0000000304047892 */ /* 0x001fd2000f80c0ff */
[----:B------:R-:W-:Y:S05]  /*1d30*/  BRA.U !UP0, `(.L_x_50) ;  /* 0x0000001108887547 */ /* 0x000fea000b800000 */
[----:B------:R-:W-:-:S09]  /*1d40*/  UISETP.NE.AND UP0, UPT, UR4, 0x1, UPT ;  /* 0x000000010400788c */ /* 0x000fd2000bf05270 */
[----:B------:R-:W-:Y:S05]  /*1d50*/  BRA.U !UP0, `(.L_x_77) ;  /* 0x0000000d08487547 */ /* 0x000fea000b800000 */
[----:B------:R-:W0:Y:S02]  /*1d60*/  LDC.64 R16, c[0x0][0x390] ;  /* 0x0000e400ff107b82 */ /* 0x000e240000000a00 */
[----:B0-----:R-:W-:-:S06]  /*1d70*/  IMAD.WIDE.U32 R16, R8, 0x8, R16 ;  /* 0x0000000808107825 */ /* 0x001fcc00078e0010 */
[----:B------:R-:W2:Y:S01]  /*1d80*/  LDG.E.64 R16, desc[UR12][R16.64] ;  /* 0x0000000c10107981 */ /* 0x000ea2000c1e1b00 */
[----:B------:R-:W-:Y:S01]  /*1d90*/  BSSY.RECONVERGENT B1, `(.L_x_78) ;  /* 0x000002b000017945 */ /* 0x000fe20003800200 */
[----:B--2---:R-:W-:-:S04]  /*1da0*/  LOP3.LUT R10, R7, R17, RZ, 0xfc, !PT ;  /* 0x00000011070a7212 */ /* 0x004fc800078efcff */
[----:B------:R-:W-:-:S13]  /*1db0*/  ISETP.NE.U32.AND P0, PT, R10, RZ, PT ;  /* 0x000000ff0a00720c */ /* 0x000fda0003f05070 */
[----:B------:R-:W-:Y:S05]  /*1dc0*/  @P0 BRA `(.L_x_79) ;  /* 0x0000000000600947 */ /* 0x000fea0003800000 */
[----:B------:R-:W0:Y:S01]  /*1dd0*/  I2F.U32.RP R7, R16 ;  /* 0x0000001000077306 */ /* 0x000e220000209000 */
[----:B------:R-:W-:Y:S02]  /*1de0*/  IADD3 R13, PT, PT, RZ, -R16, RZ ;  /* 0x80000010ff0d7210 */ /* 0x000fe40007ffe0ff */
[----:B------:R-:W-:-:S05]  /*1df0*/  ISETP.NE.U32.AND P2, PT, R16, RZ, PT ;  /* 0x000000ff1000720c */ /* 0x000fca0003f45070 */
[----:B0-----:R-:W0:Y:S02]  /*1e00*/  MUFU.RCP R7, R7 ;  /* 0x0000000700077308 */ /* 0x001e240000001000 */
[----:B0-----:R-:W-:Y:S02]  /*1e10*/  VIADD R10, R7, 0xffffffe ;  /* 0x0ffffffe070a7836 */ /* 0x001fe40000000000 */
[----:B------:R-:W-:-:S04]  /*1e20*/  IMAD.MOV.U32 R7, RZ, RZ, RZ ;  /* 0x000000ffff077224 */ /* 0x000fc800078e00ff */
        /* <DEDUP_REMOVED lines=16> */
[----:B------:R-:W-:Y:S01]  /*1f30*/  MOV R6, R11 ;  /* 0x0000000b00067202 */ /* 0x000fe20000000f00 */
[----:B------:R-:W-:Y:S06]  /*1f40*/  BRA `(.L_x_80) ;  /* 0x00000000003c7947 */ /* 0x000fec0003800000 */
.L_x_79:
[----:B------:R-:W-:Y:S01]  /*1f50*/  MOV R26, R6 ;  /* 0x00000006001a7202 */ /* 0x000fe20000000f00 */
[----:B------:R-:W-:Y:S01]  /*1f60*/  IMAD.MOV.U32 R13, RZ, RZ, R7 ;  /* 0x000000ffff0d7224 */ /* 0x000fe200078e0007 */
[----:B------:R-:W-:Y:S01]  /*1f70*/  MOV R14, R16 ;  /* 0x00000010000e7202 */ /* 0x000fe20000000f00 */
[----:B------:R-:W-:Y:S01]  /*1f80*/  IMAD.MOV.U32 R11, RZ, RZ, R17 ;  /* 0x000000ffff0b7224 */ /* 0x000fe200078e0011 */
[----:B------:R-:W-:-:S07]  /*1f90*/  MOV R12, 0x1fb0 ;  /* 0x00001fb0000c7802 */ /* 0x000fce0000000f00 */
[----:B------:R-:W-:Y:S05]  /*1fa0*/  CALL.REL.NOINC `($__internal_2_$__cuda_sm20_div_s64) ;  /* 0x0000004800c47944 */ /* 0x000fea0003c00000 */
[----:B------:R-:W-:-:S04]  /*1fb0*/  IADD3 R13, P0, PT, RZ, -R24, RZ ;  /* 0x80000018ff0d7210 */ /* 0x000fc80007f1e0ff */
[----:B------:R-:W-:Y:S01]  /*1fc0*/  IADD3.X R11, PT, PT, RZ, ~R25, RZ, P0, !PT ;  /* 0x80000019ff0b7210 */ /* 0x000fe200007fe4ff */
[----:B------:R-:W-:-:S04]  /*1fd0*/  IMAD.WIDE.U32 R6, R16, R13, R6 ;  /* 0x0000000d10067225 */ /* 0x000fc800078e0006 */
[----:B------:R-:W-:Y:S02]  /*1fe0*/  IMAD R11, R11, R16, RZ ;  /* 0x000000100b0b7224 */ /* 0x000fe400078e02ff */
[----:B------:R-:W-:Y:S02]  /*1ff0*/  IMAD.MOV.U32 R35, RZ, RZ, R6 ;  /* 0x000000ffff237224 */ /* 0x000fe400078e0006 */
[----:B------:R-:W-:Y:S02]  /*2000*/  IMAD R11, R17, R13, R11 ;  /* 0x0000000d110b7224 */ /* 0x000fe400078e020b */
[----:B------:R-:W-:-:S03]  /*2010*/  IMAD.MOV.U32 R6, RZ, RZ, R24 ;  /* 0x000000ffff067224 */ /* 0x000fc600078e0018 */
[----:B------:R-:W-:Y:S02]  /*2020*/  IADD3 R13, PT, PT, R7, R11, RZ ;  /* 0x0000000b070d7210 */ /* 0x000fe40007ffe0ff */
[----:B------:R-:W-:-:S07]  /*2030*/  MOV R7, R25 ;  /* 0x0000001900077202 */ /* 0x000fce0000000f00 */
.L_x_80:
[----:B------:R-:W-:Y:S05]  /*2040*/  BSYNC.RECONVERGENT B1 ;  /* 0x0000000000017941 */ /* 0x000fea0003800200 */
.L_x_78:
[----:B------:R-:W0:Y:S02]  /*2050*/  LDC.64 R36, c[0x0][0x398] ;  /* 0x0000e600ff247b82 */ /* 0x000e240000000a00 */
[----:B0-----:R-:W-:-:S06]  /*2060*/  IMAD.WIDE.U32 R36, R8, 0x8, R36 ;  /* 0x0000000808247825 */ /* 0x001fcc00078e0024 */
        /* <DEDUP_REMOVED lines=12> */
[----:B------:R-:W-:-:S05]  /*2130*/  IMAD.MOV.U32 R19, RZ, RZ, RZ ;  /* 0x000000ffff137224 */ /* 0x000fca00078e00ff */
[----:B0-----:R-:W0:Y:S02]  /*2140*/  MUFU.RCP R9, R9 ;  /* 0x0000000900097308 */ /* 0x001e240000001000 */
[----:B0-----:R-:W-:-:S06]  /*2150*/  IADD3 R4, PT, PT, R9, 0xffffffe, RZ ;  /* 0x0ffffffe09047810 */ /* 0x001fcc0007ffe0ff */
[----:B------:R0:W1:Y:S02]  /*2160*/  F2I.FTZ.U32.TRUNC.NTZ R5, R4 ;  /* 0x0000000400057305 */ /* 0x000064000021f000 */
[----:B0-----:R-:W-:Y:S02]  /*2170*/  HFMA2 R4, -RZ, RZ, 0, 0 ;  /* 0x00000000ff047431 */ /* 0x001fe400000001ff */
[----:B-1----:R-:W-:-:S04]  /*2180*/  IMAD R11, R11, R5, RZ ;  /* 0x000000050b0b7224 */ /* 0x002fc800078e02ff */
[----:B------:R-:W-:-:S06]  /*2190*/  IMAD.HI.U32 R11, R5, R11, R4 ;  /* 0x0000000b050b7227 */ /* 0x000fcc00078e0004 */
[----:B------:R-:W-:Y:S01]  /*21a0*/  IMAD.HI.U32 R18, R11, R20, RZ ;  /* 0x000000140b127227 */ /* 0x000fe200078e00ff */
[----:B------:R-:W-:-:S03]  /*21b0*/  MOV R11, RZ ;  /* 0x000000ff000b7202 */ /* 0x000fc60000000f00 */
        /* <DEDUP_REMOVED lines=11> */
.L_x_82:
        /* <DEDUP_REMOVED lines=8> */
[-C--:B------:R-:W-:Y:S01]  /*22f0*/  MOV R19, R25.reuse ;  /* 0x0000001900137202 */ /* 0x080fe20000000f00 */
[----:B------:R-:W-:Y:S01]  /*2300*/  IMAD.MOV.U32 R18, RZ, RZ, R24 ;  /* 0x000000ffff127224 */ /* 0x000fe200078e0018 */
[----:B------:R-:W-:-:S05]  /*2310*/  IADD3.X R5, PT, PT, RZ, ~R25, RZ, P0, !PT ;  /* 0x80000019ff057210 */ /* 0x000fca00007fe4ff */
[----:B------:R-:W-:Y:S01]  /*2320*/  IMAD R10, R5, R16, RZ ;  /* 0x00000010050a7224 */ /* 0x000fe200078e02ff */
[----:B------:R-:W-:-:S03]  /*2330*/  MOV R5, R9 ;  /* 0x0000000900057202 */ /* 0x000fc60000000f00 */
[----:B------:R-:W-:-:S04]  /*2340*/  IMAD.WIDE.U32 R4, R16, R11, R4 ;  /* 0x0000000b10047225 */ /* 0x000fc800078e0004 */
[----:B------:R-:W-:Y:S02]  /*2350*/  IMAD R11, R17, R11, R10 ;  /* 0x0000000b110b7224 */ /* 0x000fe400078e020a */
[----:B------:R-:W-:-:S03]  /*2360*/  IMAD.MOV.U32 R9, RZ, RZ, R4 ;  /* 0x000000ffff097224 */ /* 0x000fc600078e0004 */
[----:B------:R-:W-:-:S07]  /*2370*/  IADD3 R11, PT, PT, R11, R5, RZ ;  /* 0x000000050b0b7210 */ /* 0x000fce0007ffe0ff */
.L_x_83:
[----:B------:R-:W-:Y:S05]  /*2380*/  BSYNC.RECONVERGENT B1 ;  /* 0x0000000000017941 */ /* 0x000fea0003800200 */
.L_x_81:
[----:B------:R-:W0:Y:S01]  /*2390*/  LDC.64 R16, c[0x0][0x390] ;  /* 0x0000e400ff107b82 */ /* 0x000e220000000a00 */
[----:B------:R-:W-:-:S04]  /*23a0*/  VIADD R4, R8, 0xffffffff ;  /* 0xffffffff08047836 */ /* 0x000fc80000000000 */
[----:B0-----:R-:W-:-:S06]  /*23b0*/  IMAD.WIDE.U32 R16, R4, 0x8, R16 ;  /* 0x0000000804107825 */ /* 0x001fcc00078e0010 */
        /* <DEDUP_REMOVED lines=30> */
[----:B------:R-:W-:Y:S02]  /*25a0*/  IMAD R10, R16, R5, R6 ;  /* 0x00000005100a7224 */ /* 0x000fe400078e0206 */
[----:B------:R-:W-:Y:S01]  /*25b0*/  IMAD.MOV.U32 R6, RZ, RZ, R11 ;  /* 0x000000ffff067224 */ /* 0x000fe200078e000b */
[----:B------:R-:W-:Y:S06]  /*25c0*/  BRA `(.L_x_86) ;  /* 0x0000000000407947 */ /* 0x000fec0003800000 */
.L_x_85:
        /* <DEDUP_REMOVED lines=11> */
[----:B------:R-:W-:Y:S02]  /*2680*/  IMAD.MOV.U32 R7, RZ, RZ, R25 ;  /* 0x000000ffff077224 */ /* 0x000fe400078e0019 */
[----:B------:R-:W-:-:S04]  /*2690*/  IMAD.WIDE.U32 R10, R16, R9, R10 ;  /* 0x00000009100a7225 */ /* 0x000fc800078e000a */
[----:B------:R-:W-:-:S04]  /*26a0*/  IMAD R5, R5, R16, RZ ;  /* 0x0000001005057224 */ /* 0x000fc800078e02ff */
[----:B------:R-:W-:-:S05]  /*26b0*/  IMAD R5, R17, R9, R5 ;  /* 0x0000000911057224 */ /* 0x000fca00078e0205 */
[----:B------:R-:W-:-:S07]  /*26c0*/  IADD3 R9, PT, PT, R11, R5, RZ ;  /* 0x000000050b097210 */ /* 0x000fce0007ffe0ff */
.L_x_86:
[----:B------:R-:W-:Y:S05]  /*26d0*/  BSYNC.RECONVERGENT B1 ;  /* 0x0000000000017941 */ /* 0x000fea0003800200 */
.L_x_84:
[----:B------:R-:W0:Y:S02]  /*26e0*/  LDC.64 R38, c[0x0][0x398] ;  /* 0x0000e600ff267b82 */ /* 0x000e240000000a00 */
[----:B0-----:R-:W-:-:S06]  /*26f0*/  IMAD.WIDE.U32 R38, R4, 0x8, R38 ;  /* 0x0000000804267825 */ /* 0x001fcc00078e0026 */
        /* <DEDUP_REMOVED lines=33> */
.L_x_88:
[----:B------:R-:W-:Y:S01]  /*2910*/  MOV R26, R18 ;  /* 0x00000012001a7202 */ /* 0x000fe20000000f00 */
[----:B------:R-:W-:Y:S01]  /*2920*/  IMAD.MOV.U32 R13, RZ, RZ, R19 ;  /* 0x000000ffff0d7224 */ /* 0x000fe200078e0013 */
[----:B------:R-:W-:Y:S01]  /*2930*/  MOV R14, R16 ;  /* 0x00000010000e7202 */ /* 0x000fe20000000f00 */
[----:B------:R-:W-:Y:S01]  /*2940*/  IMAD.MOV.U32 R11, RZ, RZ, R17 ;  /* 0x000000ffff0b7224 */ /* 0x000fe200078e0011 */
[----:B------:R-:W-:-:S07]  /*2950*/  MOV R12, 0x2970 ;  /* 0x00002970000c7802 */ /* 0x000fce0000000f00 */
[----:B------:R-:W-:Y:S05]  /*2960*/  CALL.REL.NOINC `($__internal_2_$__cuda_sm20_div_s64) ;  /* 0x0000004000547944 */ /* 0x000fea0003c00000 */
[----:B------:R-:W-:Y:S01]  /*2970*/  IADD3 R9, P0, PT, RZ, -R24, RZ ;  /* 0x80000018ff097210 */ /* 0x000fe20007f1e0ff */
[----:B------:R-:W-:Y:S02]  /*2980*/  IMAD.MOV.U32 R10, RZ, RZ, R18 ;  /* 0x000000ffff0a7224 */ /* 0x000fe400078e0012 */
[----:B------:R-:W-:Y:S01]  /*2990*/  IMAD.MOV.U32 R20, RZ, RZ, R24 ;  /* 0x000000ffff147224 */ /* 0x000fe200078e0018 */
[----:B------:R-:W-:-:S05]  /*29a0*/  IADD3.X R11, PT, PT, RZ, ~R25, RZ, P0, !PT ;  /* 0x80000019ff0b7210 */ /* 0x000fca00007fe4ff */
[----:B------:R-:W-:Y:S01]  /*29b0*/  IMAD R12, R11, R16, RZ ;  /* 0x000000100b0c7224 */ /* 0x000fe200078e02ff */
[----:B------:R-:W-:-:S03]  /*29c0*/  MOV R11, R19 ;  /* 0x00000013000b7202 */ /* 0x000fc60000000f00 */
[----:B------:R-:W-:-:S04]  /*29d0*/  IMAD.WIDE.U32 R10, R16, R9, R10 ;  /* 0x00000009100a7225 */ /* 0x000fc800078e000a */
[----:B------:R-:W-:-:S05]  /*29e0*/  IMAD R9, R17, R9, R12 ;  /* 0x0000000911097224 */ /* 0x000fca00078e020c */
[----:B------:R-:W-:Y:S01]  /*29f0*/  IADD3 R11, PT, PT, R9, R11, RZ ;  /* 0x0000000b090b7210 */ /* 0x000fe20007ffe0ff */
[----:B------:R-:W-:-:S07]  /*2a00*/  IMAD.MOV.U32 R9, RZ, RZ, R25 ;  /* 0x000000ffff097224 */ /* 0x000fce00078e0019 */
.L_x_89:
[----:B------:R-:W-:Y:S05]  /*2a10*/  BSYNC.RECONVERGENT B1 ;  /* 0x0000000000017941 */ /* 0x000fea0003800200 */
.L_x_87:
[----:B------:R-:W-:Y:S01]  /*2a20*/  MOV R36, R22 ;  /* 0x0000001600247202 */ /* 0x000fe20000000f00 */
[----:B------:R-:W-:Y:S02]  /*2a30*/  IMAD R11, R11, R38, RZ ;  /* 0x000000260b0b7224 */ /* 0x000fe400078e02ff */
[----:B------:R-:W-:Y:S02]  /*2a40*/  VIADD R8, R8, 0xfffffffe ;  /* 0xfffffffe08087836 */ /* 0x000fe40000000000 */
[----:B------:R-:W-:-:S04]  /*2a50*/  IMAD.WIDE.U32 R22, R38, R10, R36 ;  /* 0x0000000a26167225 */ /* 0x000fc800078e0024 */
[----:B------:R-:W-:-:S05]  /*2a60*/  IMAD R11, R39, R10, R11 ;  /* 0x0000000a270b7224 */ /* 0x000fca00078e020b */
[----:B------:R-:W-:-:S07]  /*2a70*/  IADD3 R23, PT, PT, R23, R11, RZ ;  /* 0x0000000b17177210 */ /* 0x000fce0007ffe0ff */
.L_x_77:
[----:B------:R-:W0:Y:S02]  /*2a80*/  LDCU UR4, c[0x0][0x3a0] ;  /* 0x00007400ff0477ac */ /* 0x000e240008000800 */
[----:B0-----:R-:W-:-:S04]  /*2a90*/  ULOP3.LUT UR4, UR4, 0x1, URZ, 0xc0, !UPT ;  /* 0x0000000104047892 */ /* 0x001fc8000f8ec0ff */
[----:B------:R-:W-:-:S09]  /*2aa0*/  UISETP.NE.U32.AND UP0, UPT, UR4, 0x1, UPT ;  /* 0x000000010400788c */ /* 0x000fd2000bf05070 */
[----:B------:R-:W-:Y:S05]  /*2ab0*/  BRA.U UP0, `(.L_x_50) ;  /* 0x0000000500287547 */ /* 0x000fea000b800000 */
        /* <DEDUP_REMOVED lines=21> */
[----:B------:R-:W-:-:S05]  /*2c10*/  @P0 IMAD.IADD R6, R6, 0x1, -R10 ;  /* 0x0000000106060824 */ /* 0x000fca00078e0a0a */
[----:B------:R-:W-:-:S13]  /*2c20*/  ISETP.GE.U32.AND P0, PT, R6, R10, PT ;  /* 0x0000000a0600720c */ /* 0x000fda0003f06070 */
[----:B------:R-:W-:Y:S02]  /*2c30*/  @P0 IADD3 R6, PT, PT, -R10, R6, RZ ;  /* 0x000000060a060210 */ /* 0x000fe40007ffe1ff */
[----:B------:R-:W-:Y:S01]  /*2c40*/  @!P1 LOP3.LUT R6, RZ, R10, RZ, 0x33, !PT ;  /* 0x0000000aff069212 */ /* 0x000fe200078e33ff */
[----:B------:R-:W-:Y:S06]  /*2c50*/  BRA `(.L_x_92) ;  /* 0x0000000000187947 */ /* 0x000fec0003800000 */
.L_x_91:
[----:B------:R-:W-:Y:S01]  /*2c60*/  MOV R18, R6 ;  /* 0x0000000600127202 */ /* 0x000fe20000000f00 */
[----:B------:R-:W-:Y:S01]  /*2c70*/  IMAD.MOV.U32 R19, RZ, RZ, R7 ;  /* 0x000000ffff137224 */ /* 0x000fe200078e0007 */
[----:B------:R-:W-:Y:S01]  /*2c80*/  MOV R24, R10 ;  /* 0x0000000a00187202 */ /* 0x000fe20000000f00 */
[----:B------:R-:W-:Y:S01]  /*2c90*/  IMAD.MOV.U32 R21, RZ, RZ, R11 ;  /* 0x000000ffff157224 */ /* 0x000fe200078e000b */
[----:B------:R-:W-:-:S07]  /*2ca0*/  MOV R26, 0x2cc0 ;  /* 0x00002cc0001a7802 */ /* 0x000fce0000000f00 */
[----:B------:R-:W-:Y:S05]  /*2cb0*/  CALL.REL.NOINC `($__internal_3_$__cuda_sm20_rem_s64) ;  /* 0x0000004000cc7944 */ /* 0x000fea0003c00000 */
.L_x_92:
[----:B------:R-:W-:Y:S05]  /*2cc0*/  BSYNC.RECONVERGENT B1 ;  /* 0x0000000000017941 */ /* 0x000fea0003800200 */
.L_x_90:
        /* <DEDUP_REMOVED lines=17> */
[----:B------:R-:W0:Y:S02]  /*2de0*/  F2I.FTZ.U32.TRUNC.NTZ R7, R9 ;  /* 0x0000000900077305 */ /* 0x000e24000021f000 */
[----:B0-----:R-:W-:-:S04]  /*2df0*/  IMAD R11, R11, R7, RZ ;  /* 0x000000070b0b7224 */ /* 0x001fc800078e02ff */
[----:B------:R-:W-:-:S06]  /*2e00*/  IMAD.HI.U32 R11, R7, R11, R6 ;  /* 0x0000000b070b7227 */ /* 0x000fcc00078e0006 */
[----:B------:R-:W-:-:S05]  /*2e10*/  IMAD.HI.U32 R6, R11, R20, RZ ;  /* 0x000000140b067227 */ /* 0x000fca00078e00ff */
[----:B------:R-:W-:-:S05]  /*2e20*/  IADD3 R7, PT, PT, -R6, RZ, RZ ;  /* 0x000000ff06077210 */ /* 0x000fca0007ffe1ff */
[----:B------:R-:W-:Y:S02]  /*2e30*/  IMAD R6, R10, R7, R20 ;  /* 0x000000070a067224 */ /* 0x000fe400078e0214 */
[----:B------:R-:W-:-:S03]  /*2e40*/  IMAD.MOV.U32 R7, RZ, RZ, RZ ;  /* 0x000000ffff077224 */ /* 0x000fc600078e00ff */
[----:B------:R-:W-:-:S13]  /*2e50*/  ISETP.GE.U32.AND P0, PT, R6, R10, PT ;  /* 0x0000000a0600720c */ /* 0x000fda0003f06070 */
[----:B------:R-:W-:-:S05]  /*2e60*/  @P0 IMAD.IADD R6, R6, 0x1, -R10 ;  /* 0x0000000106060824 */ /* 0x000fca00078e0a0a */
[----:B------:R-:W-:-:S13]  /*2e70*/  ISETP.GE.U32.AND P0, PT, R6, R10, PT ;  /* 0x0000000a0600720c */ /* 0x000fda0003f06070 */
[----:B------:R-:W-:Y:S02]  /*2e80*/  @P0 IADD3 R6, PT, PT, -R10, R6, RZ ;  /* 0x000000060a060210 */ /* 0x000fe40007ffe1ff */
[----:B------:R-:W-:Y:S01]  /*2e90*/  @!P1 LOP3.LUT R6, RZ, R10, RZ, 0x33, !PT ;  /* 0x0000000aff069212 */ /* 0x000fe200078e33ff */
[----:B------:R-:W-:Y:S06]  /*2ea0*/  BRA `(.L_x_95) ;  /* 0x0000000000187947 */ /* 0x000fec0003800000 */
.L_x_94:
[----:B------:R-:W-:Y:S01]  /*2eb0*/  MOV R24, R10 ;  /* 0x0000000a00187202 */ /* 0x000fe20000000f00 */
[----:B------:R-:W-:Y:S01]  /*2ec0*/  IMAD.MOV.U32 R21, RZ, RZ, R11 ;  /* 0x000000ffff157224 */ /* 0x000fe200078e000b */
[----:B------:R-:W-:Y:S01]  /*2ed0*/  MOV R18, R20 ;  /* 0x0000001400127202 */ /* 0x000fe20000000f00 */
[----:B------:R-:W-:Y:S01]  /*2ee0*/  IMAD.MOV.U32 R19, RZ, RZ, R9 ;  /* 0x000000ffff137224 */ /* 0x000fe200078e0009 */
[----:B------:R-:W-:-:S07]  /*2ef0*/  MOV R26, 0x2f10 ;  /* 0x00002f10001a7802 */ /* 0x000fce0000000f00 */
[----:B------:R-:W-:Y:S05]  /*2f00*/  CALL.REL.NOINC `($__internal_3_$__cuda_sm20_rem_s64) ;  /* 0x0000004000387944 */ /* 0x000fea0003c00000 */
.L_x_95:
[----:B------:R-:W-:Y:S05]  /*2f10*/  BSYNC.RECONVERGENT B1 ;  /* 0x0000000000017941 */ /* 0x000fea0003800200 */
.L_x_93:
[----:B------:R-:W-:Y:S02]  /*2f20*/  IMAD R7, R7, R16, RZ ;  /* 0x0000001007077224 */ /* 0x000fe400078e02ff */
[----:B------:R-:W-:-:S04]  /*2f30*/  IMAD.WIDE.U32 R22, R16, R6, R22 ;  /* 0x0000000610167225 */ /* 0x000fc800078e0016 */
[----:B------:R-:W-:-:S05]  /*2f40*/  IMAD R7, R17, R6, R7 ;  /* 0x0000000611077224 */ /* 0x000fca00078e0207 */
[----:B------:R-:W-:-:S07]  /*2f50*/  IADD3 R23, PT, PT, R23, R7, RZ ;  /* 0x0000000717177210 */ /* 0x000fce0007ffe0ff */
.L_x_50:
[----:B------:R-:W0:Y:S02]  /*2f60*/  LDCU.64 UR4, c[0x0][0x388] ;  /* 0x00007100ff0477ac */ /* 0x000e240008000a00 */
[----:B0-----:R-:W-:Y:S02]  /*2f70*/  LEA R8, P1, R22, UR4, 0x2 ;  /* 0x0000000416087c11 */ /* 0x001fe4000f8210ff */
[----:B------:R-:W-:Y:S02]  /*2f80*/  LEA R6, P0, R4, UR4, 0x2 ;  /* 0x0000000404067c11 */ /* 0x000fe4000f8010ff */
[----:B------:R-:W-:Y:S02]  /*2f90*/  LEA.HI.X R9, R22, UR5, R23, 0x2, P1 ;  /* 0x0000000516097c11 */ /* 0x000fe400088f1417 */
[----:B------:R-:W-:-:S04]  /*2fa0*/  LEA.HI.X R7, R4, UR5, R5, 0x2, P0 ;  /* 0x0000000504077c11 */ /* 0x000fc800080f1405 */
[----:B------:R-:W2:Y:S04]  /*2fb0*/  LDG.E R9, desc[UR12][R8.64] ;  /* 0x0000000c08097981 */ /* 0x000ea8000c1e1900 */
[----:B------:R-:W2:Y:S02]  /*2fc0*/  LDG.E R6, desc[UR12][R6.64] ;  /* 0x0000000c06067981 */ /* 0x000ea4000c1e1900 */
[----:B--2---:R-:W-:-:S04]  /*2fd0*/  FADD R4, R6, R9 ;  /* 0x0000000906047221 */ /* 0x004fc80000000000 */
[----:B------:R-:W-:-:S05]  /*2fe0*/  FADD R4, RZ, R4 ;  /* 0x00000004ff047221 */ /* 0x000fca0000000000 */
[----:B------:R0:W-:Y:S01]  /*2ff0*/  STS [R3], R4 ;  /* 0x0000000403007388 */ /* 0x0001e20000000800 */
[----:B------:R-:W-:Y:S05]  /*3000*/  BRA `(.L_x_96) ;  /* 0x0000003400bc7947 */ /* 0x000fea0003800000 */
.L_x_49:
[----:B------:R-:W-:-:S04]  /*3010*/  ISETP.GE.U32.AND P0, PT, R6, UR8, PT ;  /* 0x0000000806007c0c */ /* 0x000fc8000bf06070 */
[----:B------:R-:W-:-:S13]  /*3020*/  ISETP.GE.U32.AND.EX P0, PT, RZ, UR9, PT, P0 ;  /* 0x00000009ff007c0c */ /* 0x000fda000bf06100 */
[----:B------:R-:W-:Y:S05]  /*3030*/  @P0 BRA `(.L_x_96) ;  /* 0x0000003400b00947 */ /* 0x000fea0003800000 */
[----:B------:R-:W0:Y:S01]  /*3040*/  S2R R5, SR_CTAID.Y ;  /* 0x0000000000057919 */ /* 0x000e220000002600 */
[----:B------:R-:W-:Y:S01]  /*3050*/  ISETP.GE.AND P0, PT, R10, RZ, PT ;  /* 0x000000ff0a00720c */ /* 0x000fe20003f06270 */
[----:B------:R-:W-:Y:S02]  /*3060*/  IMAD.MOV.U32 R7, RZ, RZ, RZ ;  /* 0x000000ffff077224 */ /* 0x000fe400078e00ff */
[----:B0-----:R-:W-:-:S04]  /*3070*/  IMAD.WIDE.U32 R18, R5, UR8, R6 ;  /* 0x0000000805127c25 */ /* 0x001fc8000f8e0006 */
[----:B------:R-:W-:-:S06]  /*3080*/  IMAD R5, R5, UR9, R19 ;  /* 0x0000000905057c24 */ /* 0x000fcc000f8e0213 */
[----:B------:R-:W-:Y:S05]  /*3090*/  @!P0 BRA `(.L_x_97) ;  /* 0x00000034008c8947 */ /* 0x000fea0003800000 */
[----:B------:R-:W-:Y:S02]  /*30a0*/  ISETP.GE.U32.AND P0, PT, R10, 0x7, PT ;  /* 0x000000070a00780c */ /* 0x000fe40003f06070 */
[----:B------:R-:W-:Y:S02]  /*30b0*/  MOV R19, R5 ;  /* 0x0000000500137202 */ /* 0x000fe40000000f00 */
[----:B------:R-:W-:-:S09]  /*30c0*/  LOP3.LUT R15, R11, 0x7, RZ, 0xc0, !PT ;  /* 0x000000070b0f7812 */ /* 0x000fd200078ec0ff */
[----:B------:R-:W-:Y:S05]  /*30d0*/  @!P0 BRA `(.L_x_98) ;  /* 0x0000001c00388947 */ /* 0x000fea0003800000 */
[----:B------:R-:W0:Y:S01]  /*30e0*/  LDC.64 R34, c[0x0][0x390] ;  /* 0x0000e400ff227b82 */ /* 0x000e220000000a00 */
[C---:B------:R-:W-:Y:S01]  /*30f0*/  LOP3.LUT R6, R11.reuse, 0xfffffff8, RZ, 0xc0, !PT ;  /* 0xfffffff80b067812 */ /* 0x040fe200078ec0ff */
[----:B------:R-:W-:-:S03]  /*3100*/  VIADD R10, R11, 0xfffffffc ;  /* 0xfffffffc0b0a7836 */ /* 0x000fc60000000000 */
[----:B------:R-:W-:-:S03]  /*3110*/  IADD3 R6, PT, PT, -R6, RZ, RZ ;  /* 0x000000ff06067210 */ /* 0x000fc60007ffe1ff */
[----:B------:R-:W1:Y:S04]  /*3120*/  LDC.64 R16, c[0x0][0x398] ;  /* 0x0000e600ff107b82 */ /* 0x000e680000000a00 */
.L_x_123:
[----:B------:R-:W-:-:S04]  /*3130*/  VIADD R5, R10, 0x3 ;  /* 0x000000030a057836 */ /* 0x000fc80000000000 */
[----:B0-----:R-:W-:-:S06]  /*3140*/  IMAD.WIDE.U32 R20, R5, 0x8, R34 ;  /* 0x0000000805147825 */ /* 0x001fcc00078e0022 */
[----:B------:R-:W2:Y:S01]  /*3150*/  LDG.E.64 R20, desc[UR12][R20.64] ;  /* 0x0000000c14147981 */ /* 0x000ea2000c1e1b00 */
[----:B------:R-:W-:Y:S01]  /*3160*/  BSSY.RECONVERGENT B1, `(.L_x_99) ;  /* 0x000002a000017945 */ /* 0x000fe20003800200 */
[----:B--2---:R-:W-:-:S04]  /*3170*/  LOP3.LUT R4, R19, R21, RZ, 0xfc, !PT ;  /* 0x0000001513047212 */ /* 0x004fc800078efcff */
[----:B------:R-:W-:-:S13]  /*3180*/  ISETP.NE.U32.AND P0, PT, R4, RZ, PT ;  /* 0x000000ff0400720c */ /* 0x000fda0003f05070 */
[----:B------:R-:W-:Y:S05]  /*3190*/  @P0 BRA `(.L_x_100) ;  /* 0x00000000005c0947 */ /* 0x000fea0003800000 */
[----:B------:R-:W0:Y:S01]  /*31a0*/  I2F.U32.RP R4, R20 ;  /* 0x0000001400047306 */ /* 0x000e220000209000 */
[----:B------:R-:W-:Y:S01]  /*31b0*/  IMAD.MOV R7, RZ, RZ, -R20 ;  /* 0x000000ffff077224 */ /* 0x000fe200078e0a14 */
[----:B------:R-:W-:Y:S01]  /*31c0*/  ISETP.NE.U32.AND P2, PT, R20, RZ, PT ;  /* 0x000000ff1400720c */ /* 0x000fe20003f45070 */
[----:B------:R-:W-:Y:S01]  /*31d0*/  IMAD.MOV.U32 R37, RZ, RZ, RZ ;  /* 0x000000ffff257224 */ /* 0x000fe200078e00ff */
[----:B------:R-:W-:-:S04]  /*31e0*/  MOV R11, RZ ;  /* 0x000000ff000b7202 */ /* 0x000fc80000000f00 */
[----:B0-----:R-:W0:Y:S02]  /*31f0*/  MUFU.RCP R4, R4 ;  /* 0x0000000400047308 */ /* 0x001e240000001000 */
[----:B0-----:R-:W-:-:S06]  /*3200*/  IADD3 R12, PT, PT, R4, 0xffffffe, RZ ;  /* 0x0ffffffe040c7810 */ /* 0x001fcc0007ffe0ff */
[----:B------:R0:W2:Y:S02]  /*3210*/  F2I.FTZ.U32.TRUNC.NTZ R13, R12 ;  /* 0x0000000c000d7305 */ /* 0x0000a4000021f000 */
[----:B0-----:R-:W-:Y:S02]  /*3220*/  HFMA2 R12, -RZ, RZ, 0, 0 ;  /* 0x00000000ff0c7431 */ /* 0x001fe400000001ff */
[----:B--2---:R-:W-:-:S04]  /*3230*/  IMAD R7, R7, R13, RZ ;  /* 0x0000000d07077224 */ /* 0x004fc800078e02ff */
[----:B------:R-:W-:-:S06]  /*3240*/  IMAD.HI.U32 R13, R13, R7, R12 ;  /* 0x000000070d0d7227 */ /* 0x000fcc00078e000c */
        /* <DEDUP_REMOVED lines=12> */
.L_x_100:
        /* <DEDUP_REMOVED lines=11> */
[----:B------:R-:W-:-:S04]  /*33c0*/  IMAD R7, R7, R20, RZ ;  /* 0x0000001407077224 */ /* 0x000fc800078e02ff */
[----:B------:R-:W-:Y:S02]  /*33d0*/  IMAD R7, R21, R11, R7 ;  /* 0x0000000b15077224 */ /* 0x000fe400078e0207 */
[----:B------:R-:W-:-:S03]  /*33e0*/  IMAD.MOV.U32 R21, RZ, RZ, R12 ;  /* 0x000000ffff157224 */ /* 0x000fc600078e000c */
[----:B------:R-:W-:-:S07]  /*33f0*/  IADD3 R11, PT, PT, R13, R7, RZ ;  /* 0x000000070d0b7210 */ /* 0x000fce0007ffe0ff */
.L_x_101:
[----:B------:R-:W-:Y:S05]  /*3400*/  BSYNC.RECONVERGENT B1 ;  /* 0x0000000000017941 */ /* 0x000fea0003800200 */
.L_x_99:
[----:B------:R-:W0:Y:S01]  /*3410*/  LDC.64 R18, c[0x0][0x390] ;  /* 0x0000e400ff127b82 */ /* 0x000e220000000a00 */
[----:B------:R-:W-:-:S07]  /*3420*/  VIADD R7, R10, 0x2 ;  /* 0x000000020a077836 */ /* 0x000fce0000000000 */
[----:B------:R-:W2:Y:S01]  /*3430*/  LDC.64 R22, c[0x0][0x398] ;  /* 0x0000e600ff167b82 */ /* 0x000ea20000000a00 */
[----:B0-----:R-:W-:-:S06]  /*3440*/  IMAD.WIDE.U32 R38, R7, 0x8, R18 ;  /* 0x0000000807267825 */ /* 0x001fcc00078e0012 */
[----:B------:R-:W3:Y:S01]  /*3450*/  LDG.E.64 R38, desc[UR12][R38.64] ;  /* 0x0000000c26267981 */ /* 0x000ee2000c1e1b00 */
[----:B--2---:R-:W-:-:S06]  /*3460*/  IMAD.WIDE.U32 R12, R5, 0x8, R22 ;  /* 0x00000008050c7825 */ /* 0x004fcc00078e0016 */
[----:B------:R-:W2:Y:S01]  /*3470*/  LDG.E.64 R12, desc[UR12][R12.64] ;  /* 0x0000000c0c0c7981 */ /* 0x000ea2000c1e1b00 */
[----:B------:R-:W-:Y:S01]  /*3480*/  BSSY.RECONVERGENT B1, `(.L_x_102) ;  /* 0x0000031000017945 */ /* 0x000fe20003800200 */
[----:B---3--:R-:W-:-:S04]  /*3490*/  LOP3.LUT R14, R37, R39, RZ, 0xfc, !PT ;  /* 0x00000027250e7212 */ /* 0x008fc800078efcff */
[----:B------:R-:W-:Y:S01]  /*34a0*/  ISETP.NE.U32.AND P0, PT, R14, RZ, PT ;  /* 0x000000ff0e00720c */ /* 0x000fe20003f05070 */
[-C--:B--2---:R-:W-:Y:S02]  /*34b0*/  IMAD R20, R13, R21.reuse, RZ ;  /* 0x000000150d147224 */ /* 0x084fe400078e02ff */
[----:B------:R-:W-:-:S04]  /*34c0*/  IMAD.WIDE.U32 R4, R12, R21, RZ ;  /* 0x000000150c047225 */ /* 0x000fc800078e00ff */
        /* <DEDUP_REMOVED lines=8> */
[----:B0-----:R-:W-:Y:S02]  /*3550*/  VIADD R12, R11, 0xffffffe ;  /* 0x0ffffffe0b0c7836 */ /* 0x001fe40000000000 */
[----:B------:R-:W-:-:S04]  /*3560*/  IMAD.MOV.U32 R11, RZ, RZ, RZ ;  /* 0x000000ffff0b7224 */ /* 0x000fc800078e00ff */
[----:B------:R0:W2:Y:S02]  /*3570*/  F2I.FTZ.U32.TRUNC.NTZ R13, R12 ;  /* 0x0000000c000d7305 */ /* 0x0000a4000021f000 */
[----:B0-----:R-:W-:Y:S02]  /*3580*/  IMAD.MOV.U32 R12, RZ, RZ, RZ ;  /* 0x000000ffff0c7224 */ /* 0x001fe400078e00ff */
        /* <DEDUP_REMOVED lines=15> */
.L_x_103:
        /* <DEDUP_REMOVED lines=17> */
.L_x_104:
[----:B------:R-:W-:Y:S05]  /*3790*/  BSYNC.RECONVERGENT B1 ;  /* 0x0000000000017941 */ /* 0x000fea0003800200 */
.L_x_102:
[----:B------:R-:W-:Y:S02]  /*37a0*/  VIADD R5, R10, 0x1 ;  /* 0x000000010a057836 */ /* 0x000fe40000000000 */
[----:B------:R-:W-:-:S04]  /*37b0*/  IMAD.WIDE.U32 R12, R7, 0x8, R22 ;  /* 0x00000008070c7825 */ /* 0x000fc800078e0016 */
[----:B------:R-:W-:Y:S02]  /*37c0*/  IMAD.WIDE.U32 R40, R5, 0x8, R18 ;  /* 0x0000000805287825 */ /* 0x000fe400078e0012 */
[----:B------:R-:W2:Y:S04]  /*37d0*/  LDG.E.64 R12, desc[UR12][R12.64] ;  /* 0x0000000c0c0c7981 */ /* 0x000ea8000c1e1b00 */
[----:B------:R-:W3:Y:S01]  /*37e0*/  LDG.E.64 R40, desc[UR12][R40.64] ;  /* 0x0000000c28287981 */ /* 0x000ee2000c1e1b00 */
[----:B------:R-:W-:Y:S01]  /*37f0*/  MOV R20, R4 ;  /* 0x0000000400147202 */ /* 0x000fe20000000f00 */
[----:B------:R-:W-:Y:S01]  /*3800*/  BSSY.RECONVERGENT B1, `(.L_x_105) ;  /* 0x0000030000017945 */ /* 0x000fe20003800200 */
[----:B---3--:R-:W-:-:S04]  /*3810*/  LOP3.LUT R7, R37, R41, RZ, 0xfc, !PT ;  /* 0x0000002925077212 */ /* 0x008fc800078efcff */
        /* <DEDUP_REMOVED lines=29> */
.L_x_106:
        /* <DEDUP_REMOVED lines=10> */
[----:B------:R-:W-:Y:S01]  /*3a90*/  IADD3.X R11, PT, PT, RZ, ~R25, RZ, P0, !PT ;  /* 0x80000019ff0b7210 */ /* 0x000fe200007fe4ff */
[----:B------:R-:W-:-:S04]  /*3aa0*/  IMAD.WIDE.U32 R12, R40, R21, R12 ;  /* 0x00000015280c7225 */ /* 0x000fc800078e000c */
[----:B------:R-:W-:-:S04]  /*3ab0*/  IMAD R11, R11, R40, RZ ;  /* 0x000000280b0b7224 */ /* 0x000fc800078e02ff */
[----:B------:R-:W-:Y:S01]  /*3ac0*/  IMAD R11, R41, R21, R11 ;  /* 0x00000015290b7224 */ /* 0x000fe200078e020b */
[----:B------:R-:W-:Y:S01]  /*3ad0*/  MOV R21, R25 ;  /* 0x0000001900157202 */ /* 0x000fe20000000f00 */
[----:B------:R-:W-:-:S03]  /*3ae0*/  IMAD.MOV.U32 R41, RZ, RZ, R12 ;  /* 0x000000ffff297224 */ /* 0x000fc600078e000c */
[----:B------:R-:W-:-:S07]  /*3af0*/  IADD3 R11, PT, PT, R13, R11, RZ ;  /* 0x0000000b0d0b7210 */ /* 0x000fce0007ffe0ff */
.L_x_107:
[----:B------:R-:W-:Y:S05]  /*3b00*/  BSYNC.RECONVERGENT B1 ;  /* 0x0000000000017941 */ /* 0x000fea0003800200 */
.L_x_105:
[----:B------:R-:W-:-:S04]  /*3b10*/  IMAD.WIDE.U32 R36, R10, 0x8, R18 ;  /* 0x000000080a247825 */ /* 0x000fc800078e0012 */
[----:B------:R-:W-:Y:S02]  /*3b20*/  IMAD.WIDE.U32 R12, R5, 0x8, R22 ;  /* 0x00000008050c7825 */ /* 0x000fe400078e0016 */
[----:B------:R-:W2:Y:S04]  /*3b30*/  LDG.E.64 R36, desc[UR12][R36.64] ;  /* 0x0000000c24247981 */ /* 0x000ea8000c1e1b00 */
[----:B------:R-:W3:Y:S01]  /*3b40*/  LDG.E.64 R4, desc[UR12][R12.64] ;  /* 0x0000000c0c047981 */ /* 0x000ee2000c1e1b00 */
[----:B------:R-:W-:Y:S01]  /*3b50*/  IMAD.MOV.U32 R39, RZ, RZ, R7 ;  /* 0x000000ffff277224 */ /* 0x000fe200078e0007 */
[----:B------:R-:W-:Y:S01]  /*3b60*/  BSSY.RECONVERGENT B1, `(.L_x_108) ;  /* 0x0000032000017945 */ /* 0x000fe20003800200 */
[----:B--2---:R-:W-:-:S04]  /*3b70*/  LOP3.LUT R14, R21, R37, RZ, 0xfc, !PT ;  /* 0x00000025150e7212 */ /* 0x004fc800078efcff */
[----:B------:R-:W-:Y:S01]  /*3b80*/  ISETP.NE.U32.AND P0, PT, R14, RZ, PT ;  /* 0x000000ff0e00720c */ /* 0x000fe20003f05070 */
[-C--:B---3--:R-:W-:Y:S02]  /*3b90*/  IMAD R5, R5, R41.reuse, RZ ;  /* 0x0000002905057224 */ /* 0x088fe400078e02ff */
[----:B------:R-:W-:-:S04]  /*3ba0*/  IMAD.WIDE.U32 R38, R4, R41, R38 ;  /* 0x0000002904267225 */ /* 0x000fc800078e0026 */
[----:B------:R-:W-:Y:S01]  /*3bb0*/  IMAD R7, R4, R11, R5 ;  /* 0x0000000b04077224 */ /* 0x000fe200078e0205 */
[----:B------:R-:W-:-:S03]  /*3bc0*/  IADD3 R5, PT, PT, R10, -0x4, RZ ;  /* 0xfffffffc0a057810 */ /* 0x000fc60007ffe0ff */
        /* <DEDUP_REMOVED lines=26> */
.L_x_109:
[----:B------:R-:W-:Y:S01]  /*3d70*/  IMAD.MOV.U32 R26, RZ, RZ, R20 ;  /* 0x000000ffff1a7224 */ /* 0x000fe200078e0014 */
[----:B------:R-:W-:Y:S01]  /*3d80*/  MOV R13, R21 ;  /* 0x00000015000d7202 */ /* 0x000fe20000000f00 */
[----:B------:R-:W-:Y:S01]  /*3d90*/  IMAD.MOV.U32 R14, RZ, RZ, R36 ;  /* 0x000000ffff0e7224 */ /* 0x000fe200078e0024 */
[----:B------:R-:W-:Y:S02]  /*3da0*/  MOV R11, R37 ;  /* 0x00000025000b7202 */ /* 0x000fe40000000f00 */
[----:B------:R-:W-:-:S07]  /*3db0*/  MOV R12, 0x3dd0 ;  /* 0x00003dd0000c7802 */ /* 0x000fce0000000f00 */
[----:B-1----:R-:W-:Y:S05]  /*3dc0*/  CALL.REL.NOINC `($__internal_2_$__cuda_sm20_div_s64) ;  /* 0x0000002c003c7944 */ /* 0x002fea0003c00000 */
[----:B------:R-:W-:Y:S01]  /*3dd0*/  IADD3 R27, P0, PT, RZ, -R24, RZ ;  /* 0x80000018ff1b7210 */ /* 0x000fe20007f1e0ff */
[----:B------:R-:W-:Y:S01]  /*3de0*/  IMAD.MOV.U32 R13, RZ, RZ, R21 ;  /* 0x000000ffff0d7224 */ /* 0x000fe200078e0015 */
[----:B------:R-:W-:Y:S01]  /*3df0*/  MOV R12, R20 ;  /* 0x00000014000c7202 */ /* 0x000fe20000000f00 */
[--C-:B------:R-:W-:Y:S01]  /*3e00*/  IMAD.MOV.U32 R21, RZ, RZ, R25.reuse ;  /* 0x000000ffff157224 */ /* 0x100fe200078e0019 */
[----:B------:R-:W-:Y:S01]  /*3e10*/  MOV R20, R24 ;  /* 0x0000001800147202 */ /* 0x000fe20000000f00 */
[----:B------:R-:W-:Y:S02]  /*3e20*/  IMAD.X R11, RZ, RZ, ~R25, P0 ;  /* 0x000000ffff0b7224 */ /* 0x000fe400000e0e19 */
[----:B------:R-:W-:-:S04]  /*3e30*/  IMAD.WIDE.U32 R12, R36, R27, R12 ;  /* 0x0000001b240c7225 */ /* 0x000fc800078e000c */
[----:B------:R-:W-:-:S04]  /*3e40*/  IMAD R11, R11, R36, RZ ;  /* 0x000000240b0b7224 */ /* 0x000fc800078e02ff */
[----:B------:R-:W-:Y:S01]  /*3e50*/  IMAD R11, R37, R27, R11 ;  /* 0x0000001b250b7224 */ /* 0x000fe200078e020b */
[----:B------:R-:W-:-:S03]  /*3e60*/  MOV R37, R12 ;  /* 0x0000000c00257202 */ /* 0x000fc60000000f00 */
[----:B------:R-:W-:-:S07]  /*3e70*/  IMAD.IADD R11, R13, 0x1, R11 ;  /* 0x000000010d0b7824 */ /* 0x000fce00078e020b */
.L_x_110:
[----:B------:R-:W-:Y:S05]  /*3e80*/  BSYNC.RECONVERGENT B1 ;  /* 0x0000000000017941 */ /* 0x000fea0003800200 */
.L_x_108:
[C---:B------:R-:W-:Y:S01]  /*3e90*/  IADD3 R4, PT, PT, R10.reuse, -0x1, RZ ;  /* 0xffffffff0a047810 */ /* 0x040fe20007ffe0ff */
[----:B------:R-:W-:-:S04]  /*3ea0*/  IMAD.WIDE.U32 R12, R10, 0x8, R22 ;  /* 0x000000080a0c7825 */ /* 0x000fc800078e0016 */
[----:B------:R-:W-:Y:S02]  /*3eb0*/  IMAD.WIDE.U32 R24, R4, 0x8, R18 ;  /* 0x0000000804187825 */ /* 0x000fe400078e0012 */
[----:B------:R-:W2:Y:S04]  /*3ec0*/  LDG.E.64 R12, desc[UR12][R12.64] ;  /* 0x0000000c0c0c7981 */ /* 0x000ea8000c1e1b00 */
[----:B------:R-:W3:Y:S01]  /*3ed0*/  LDG.E.64 R22, desc[UR12][R24.64] ;  /* 0x0000000c18167981 */ /* 0x000ee2000c1e1b00 */
[----:B------:R-:W-:Y:S01]  /*3ee0*/  IMAD.MOV.U32 R39, RZ, RZ, R7 ;  /* 0x000000ffff277224 */ /* 0x000fe200078e0007 */
[----:B------:R-:W-:Y:S01]  /*3ef0*/  BSSY.RECONVERGENT B1, `(.L_x_111) ;  /* 0x0000031000017945 */ /* 0x000fe20003800200 */
[----:B---3--:R-:W-:-:S04]  /*3f00*/  LOP3.LUT R14, R21, R23, RZ, 0xfc, !PT ;  /* 0x00000017150e7212 */ /* 0x008fc800078efcff */
        /* <DEDUP_REMOVED lines=30> */
.L_x_112:
        /* <DEDUP_REMOVED lines=13> */
[----:B------:R-:W-:Y:S02]  /*41c0*/  IMAD R7, R7, R22, RZ ;  /* 0x0000001607077224 */ /* 0x000fe400078e02ff */
[----:B------:R-:W-:Y:S02]  /*41d0*/  IMAD.MOV.U32 R27, RZ, RZ, R12 ;  /* 0x000000ffff1b7224 */ /* 0x000fe400078e000c */
[----:B------:R-:W-:-:S05]  /*41e0*/  IMAD R7, R23, R11, R7 ;  /* 0x0000000b17077224 */ /* 0x000fca00078e0207 */
[----:B------:R-:W-:-:S07]  /*41f0*/  IADD3 R11, PT, PT, R13, R7, RZ ;  /* 0x000000070d0b7210 */ /* 0x000fce0007ffe0ff */
.L_x_113:
[----:B------:R-:W-:Y:S05]  /*4200*/  BSYNC.RECONVERGENT B1 ;  /* 0x0000000000017941 */ /* 0x000fea0003800200 */
.L_x_111:
[----:B------:R-:W0:Y:S01]  /*4210*/  LDC.64 R22, c[0x0][0x390] ;  /* 0x0000e400ff167b82 */ /* 0x000e220000000a00 */
[----:B------:R-:W-:-:S07]  /*4220*/  VIADD R7, R10, 0xfffffffe ;  /* 0xfffffffe0a077836 */ /* 0x000fce0000000000 */
[----:B------:R-:W2:Y:S01]  /*4230*/  LDC.64 R12, c[0x0][0x398] ;  /* 0x0000e600ff0c7b82 */ /* 0x000ea20000000a00 */
[----:B0-----:R-:W-:-:S06]  /*4240*/  IMAD.WIDE.U32 R22, R7, 0x8, R22 ;  /* 0x0000000807167825 */ /* 0x001fcc00078e0016 */
[----:B------:R-:W3:Y:S01]  /*4250*/  LDG.E.64 R22, desc[UR12][R22.64] ;  /* 0x0000000c16167981 */ /* 0x000ee2000c1e1b00 */
[----:B--2---:R-:W-:-:S06]  /*4260*/  IMAD.WIDE.U32 R12, R4, 0x8, R12 ;  /* 0x00000008040c7825 */ /* 0x004fcc00078e000c */
[----:B------:R-:W2:Y:S01]  /*4270*/  LDG.E.64 R12, desc[UR12][R12.64] ;  /* 0x0000000c0c0c7981 */ /* 0x000ea2000c1e1b00 */
        /* <DEDUP_REMOVED lines=33> */
.L_x_115:
        /* <DEDUP_REMOVED lines=17> */
.L_x_116:
[----:B------:R-:W-:Y:S05]  /*45a0*/  BSYNC.RECONVERGENT B1 ;  /* 0x0000000000017941 */ /* 0x000fea0003800200 */
.L_x_114:
[----:B------:R-:W0:Y:S01]  /*45b0*/  LDC.64 R22, c[0x0][0x390] ;  /* 0x0000e400ff167b82 */ /* 0x000e220000000a00 */
[----:B------:R-:W-:-:S07]  /*45c0*/  IADD3 R4, PT, PT, R10, -0x3, RZ ;  /* 0xfffffffd0a047810 */ /* 0x000fce0007ffe0ff */
[----:B------:R-:W2:Y:S01]  /*45d0*/  LDC.64 R12, c[0x0][0x398] ;  /* 0x0000e600ff0c7b82 */ /* 0x000ea20000000a00 */
[----:B0-----:R-:W-:-:S06]  /*45e0*/  IMAD.WIDE.U32 R22, R4, 0x8, R22 ;  /* 0x0000000804167825 */ /* 0x001fcc00078e0016 */
[----:B------:R-:W3:Y:S01]  /*45f0*/  LDG.E.64 R22, desc[UR12][R22.64] ;  /* 0x0000000c16167981 */ /* 0x000ee2000c1e1b00 */
[----:B--2---:R-:W-:-:S06]  /*4600*/  IMAD.WIDE.U32 R12, R7, 0x8, R12 ;  /* 0x00000008070c7825 */ /* 0x004fcc00078e000c */
[----:B------:R-:W2:Y:S01]  /*4610*/  LDG.E.64 R12, desc[UR12][R12.64] ;  /* 0x0000000c0c0c7981 */ /* 0x000ea2000c1e1b00 */
        /* <DEDUP_REMOVED lines=10> */
[----:B------:R-:W-:Y:S02]  /*46c0*/  IADD3 R21, PT, PT, RZ, -R22, RZ ;  /* 0x80000016ff157210 */ /* 0x000fe40007ffe0ff */
        /* <DEDUP_REMOVED lines=22> */
.L_x_118:
        /* <DEDUP_REMOVED lines=17> */
.L_x_119:
[----:B------:R-:W-:Y:S05]  /*4940*/  BSYNC.RECONVERGENT B1 ;  /* 0x0000000000017941 */ /* 0x000fea0003800200 */
.L_x_117:
[----:B------:R-:W0:Y:S08]  /*4950*/  LDC.64 R22, c[0x0][0x390] ;  /* 0x0000e400ff167b82 */ /* 0x000e300000000a00 */
        /* <DEDUP_REMOVED lines=16> */
[----:B------:R-:W-:Y:S02]  /*4a60*/  ISETP.NE.U32.AND P2, PT, R22, RZ, PT ;  /* 0x000000ff1600720c */ /* 0x000fe40003f45070 */
[----:B------:R-:W-:-:S03]  /*4a70*/  MOV R19, RZ ;  /* 0x000000ff00137202 */ /* 0x000fc60000000f00 */
[----:B0-----:R-:W0:Y:S02]  /*4a80*/  MUFU.RCP R4, R4 ;  /* 0x0000000400047308 */ /* 0x001e240000001000 */
[----:B0-----:R-:W-:-:S06]  /*4a90*/  VIADD R12, R4, 0xffffffe ;  /* 0x0ffffffe040c7836 */ /* 0x001fcc0000000000 */
        /* <DEDUP_REMOVED lines=8> */
[----:B------:R-:W-:Y:S02]  /*4b20*/  @P0 IADD3 R11, PT, PT, -R22, R11, RZ ;  /* 0x0000000b160b0210 */ /* 0x000fe40007ffe1ff */
[----:B------:R-:W-:Y:S02]  /*4b30*/  @P0 IADD3 R18, PT, PT, R18, 0x1, RZ ;  /* 0x0000000112120810 */ /* 0x000fe40007ffe0ff */
[----:B------:R-:W-:Y:S01]  /*4b40*/  ISETP.GE.U32.AND P1, PT, R11, R22, PT ;  /* 0x000000160b00720c */ /* 0x000fe20003f26070 */
[----:B------:R-:W-:-:S12]  /*4b50*/  IMAD.MOV.U32 R11, RZ, RZ, RZ ;  /* 0x000000ffff0b7224 */ /* 0x000fd800078e00ff */
[----:B------:R-:W-:Y:S01]  /*4b60*/  @P1 VIADD R18, R18, 0x1 ;  /* 0x0000000112121836 */ /* 0x000fe20000000000 */
[----:B------:R-:W-:-:S04]  /*4b70*/  @!P2 LOP3.LUT R18, RZ, R22, RZ, 0x33, !PT ;  /* 0x00000016ff12a212 */ /* 0x000fc800078e33ff */
[----:B------:R-:W-:-:S05]  /*4b80*/  IADD3 R21, PT, PT, -R18, RZ, RZ ;  /* 0x000000ff12157210 */ /* 0x000fca0007ffe1ff */
[----:B------:R-:W-:Y:S01]  /*4b90*/  IMAD R21, R22, R21, R20 ;  /* 0x0000001516157224 */ /* 0x000fe200078e0214 */
[----:B------:R-:W-:Y:S06]  /*4ba0*/  BRA `(.L_x_122) ;  /* 0x0000000000447947 */ /* 0x000fec0003800000 */
.L_x_121:
[----:B------:R-:W-:Y:S01]  /*4bb0*/  MOV R26, R20 ;  /* 0x00000014001a7202 */ /* 0x000fe20000000f00 */
[----:B------:R-:W-:Y:S01]  /*4bc0*/  IMAD.MOV.U32 R14, RZ, RZ, R22 ;  /* 0x000000ffff0e7224 */ /* 0x000fe200078e0016 */
[----:B------:R-:W-:Y:S02]  /*4bd0*/  MOV R13, R21 ;  /* 0x00000015000d7202 */ /* 0x000fe40000000f00 */
[----:B------:R-:W-:Y:S02]  /*4be0*/  MOV R11, R23 ;  /* 0x00000017000b7202 */ /* 0x000fe40000000f00 */
[----:B------:R-:W-:-:S07]  /*4bf0*/  MOV R12, 0x4c10 ;  /* 0x00004c10000c7802 */ /* 0x000fce0000000f00 */
[----:B-1----:R-:W-:Y:S05]  /*4c00*/  CALL.REL.NOINC `($__internal_2_$__cuda_sm20_div_s64) ;  /* 0x0000001c00ac7944 */ /* 0x002fea0003c00000 */
[-C--:B------:R-:W-:Y:S01]  /*4c10*/  IADD3 R19, P0, PT, RZ, -R24.reuse, RZ ;  /* 0x80000018ff137210 */ /* 0x080fe20007f1e0ff */
[----:B------:R-:W-:Y:S01]  /*4c20*/  IMAD.MOV.U32 R12, RZ, RZ, R20 ;  /* 0x000000ffff0c7224 */ /* 0x000fe200078e0014 */
[----:B------:R-:W-:Y:S02]  /*4c30*/  MOV R13, R21 ;  /* 0x00000015000d7202 */ /* 0x000fe40000000f00 */
[----:B------:R-:W-:Y:S02]  /*4c40*/  IADD3.X R11, PT, PT, RZ, ~R25, RZ, P0, !PT ;  /* 0x80000019ff0b7210 */ /* 0x000fe400007fe4ff */
[----:B------:R-:W-:Y:S01]  /*4c50*/  MOV R18, R24 ;  /* 0x0000001800127202 */ /* 0x000fe20000000f00 */
[----:B------:R-:W-:-:S04]  /*4c60*/  IMAD.WIDE.U32 R12, R22, R19, R12 ;  /* 0x00000013160c7225 */ /* 0x000fc800078e000c */
[----:B------:R-:W-:Y:S02]  /*4c70*/  IMAD R11, R11, R22, RZ ;  /* 0x000000160b0b7224 */ /* 0x000fe400078e02ff */
[----:B------:R-:W-:Y:S02]  /*4c80*/  IMAD.MOV.U32 R21, RZ, RZ, R12 ;  /* 0x000000ffff157224 */ /* 0x000fe400078e000c */
[----:B------:R-:W-:Y:S01]  /*4c90*/  IMAD R11, R23, R19, R11 ;  /* 0x00000013170b7224 */ /* 0x000fe200078e020b */
[----:B------:R-:W-:-:S04]  /*4ca0*/  MOV R19, R25 ;  /* 0x0000001900137202 */ /* 0x000fc80000000f00 */
[----:B------:R-:W-:-:S07]  /*4cb0*/  IADD3 R11, PT, PT, R13, R11, RZ ;  /* 0x0000000b0d0b7210 */ /* 0x000fce0007ffe0ff */
.L_x_122:
[----:B------:R-:W-:Y:S05]  /*4cc0*/  BSYNC.RECONVERGENT B1 ;  /* 0x0000000000017941 */ /* 0x000fea0003800200 */
.L_x_120:
[----:B-1----:R-:W-:-:S06]  /*4cd0*/  IMAD.WIDE.U32 R4, R5, 0x8, R16 ;  /* 0x0000000805047825 */ /* 0x002fcc00078e0010 */
[----:B------:R-:W2:Y:S01]  /*4ce0*/  LDG.E.64 R4, desc[UR12][R4.64] ;  /* 0x0000000c04047981 */ /* 0x000ea2000c1e1b00 */
[----:B------:R-:W-:Y:S01]  /*4cf0*/  IADD3 R6, PT, PT, R6, 0x8, RZ ;  /* 0x0000000806067810 */ /* 0x000fe20007ffe0ff */
[----:B------:R-:W-:Y:S01]  /*4d00*/  IMAD.MOV.U32 R12, RZ, RZ, R36 ;  /* 0x000000ffff0c7224 */ /* 0x000fe200078e0024 */
[----:B------:R-:W-:Y:S02]  /*4d10*/  MOV R13, R7 ;  /* 0x00000007000d7202 */ /* 0x000fe40000000f00 */
[----:B------:R-:W-:Y:S02]  /*4d20*/  ISETP.NE.AND P0, PT, R6, RZ, PT ;  /* 0x000000ff0600720c */ /* 0x000fe40003f05270 */
[----:B------:R-:W-:Y:S01]  /*4d30*/  IADD3 R10, PT, PT, R10, -0x8, RZ ;  /* 0xfffffff80a0a7810 */ /* 0x000fe20007ffe0ff */
[-C--:B--2---:R-:W-:Y:S02]  /*4d40*/  IMAD R7, R5, R21.reuse, RZ ;  /* 0x0000001505077224 */ /* 0x084fe400078e02ff */
[----:B------:R-:W-:-:S04]  /*4d50*/  IMAD.WIDE.U32 R12, R4, R21, R12 ;  /* 0x00000015040c7225 */ /* 0x000fc800078e000c */
[----:B------:R-:W-:Y:S01]  /*4d60*/  IMAD R7, R4, R11, R7 ;  /* 0x0000000b04077224 */ /* 0x000fe200078e0207 */
[----:B------:R-:W-:-:S03]  /*4d70*/  LEA R8, P1, R12, R8, 0x2 ;  /* 0x000000080c087211 */ /* 0x000fc600078210ff */
[----:B------:R-:W-:-:S05]  /*4d80*/  IMAD.IADD R7, R13, 0x1, R7 ;  /* 0x000000010d077824 */ /* 0x000fca00078e0207 */
[----:B------:R-:W-:Y:S01]  /*4d90*/  LEA.HI.X R9, R12, R9, R7, 0x2, P1 ;  /* 0x000000090c097211 */ /* 0x000fe200008f1407 */
[----:B------:R-:W-:Y:S06]  /*4da0*/  @P0 BRA `(.L_x_123) ;  /* 0xffffffe000e00947 */ /* 0x000fec000383ffff */
[----:B------:R-:W-:-:S07]  /*4db0*/  IADD3 R10, PT, PT, R10, 0x3, RZ ;  /* 0x000000030a0a7810 */ /* 0x000fce0007ffe0ff */
.L_x_98:
[----:B------:R-:W-:-:S13]  /*4dc0*/  ISETP.NE.AND P0, PT, R15, RZ, PT ;  /* 0x000000ff0f00720c */ /* 0x000fda0003f05270 */
[----:B------:R-:W-:Y:S05]  /*4dd0*/  @!P0 BRA `(.L_x_97) ;  /* 0x00000018003c8947 */ /* 0x000fea0003800000 */
[----:B------:R-:W0:Y:S01]  /*4de0*/  LDC R5, c[0x0][0x3a0] ;  /* 0x0000e800ff057b82 */ /* 0x000e220000000800 */
[----:B------:R-:W-:Y:S02]  /*4df0*/  ISETP.GE.U32.AND P0, PT, R15, 0x4, PT ;  /* 0x000000040f00780c */ /* 0x000fe40003f06070 */
[----:B0-----:R-:W-:-:S11]  /*4e00*/  LOP3.LUT R5, R5, 0x3, RZ, 0xc0, !PT ;  /* 0x0000000305057812 */ /* 0x001fd600078ec0ff */
[----:B------:R-:W-:Y:S05]  /*4e10*/  @!P0 BRA `(.L_x_124) ;  /* 0x0000000c009c8947 */ /* 0x000fea0003800000 */
        /* <DEDUP_REMOVED lines=8> */
[----:B------:R-:W-:Y:S01]  /*4ea0*/  IADD3 R7, PT, PT, RZ, -R6, RZ ;  /* 0x80000006ff077210 */ /* 0x000fe20007ffe0ff */
[----:B------:R-:W-:Y:S01]  /*4eb0*/  HFMA2 R19, -RZ, RZ, 0, 0 ;  /* 0x00000000ff137431 */ /* 0x000fe200000001ff */
[----:B------:R-:W-:Y:S02]  /*4ec0*/  ISETP.NE.U32.AND P2, PT, R6, RZ, PT ;  /* 0x000000ff0600720c */ /* 0x000fe40003f45070 */
[----:B------:R-:W-:-:S03]  /*4ed0*/  MOV R15, RZ ;  /* 0x000000ff000f7202 */ /* 0x000fc60000000f00 */
[----:B0-----:R-:W0:Y:S02]  /*4ee0*/  MUFU.RCP R4, R4 ;  /* 0x0000000400047308 */ /* 0x001e240000001000 */
[----:B0-----:R-:W-:-:S06]  /*4ef0*/  VIADD R12, R4, 0xffffffe ;  /* 0x0ffffffe040c7836 */ /* 0x001fcc0000000000 */
        /* <DEDUP_REMOVED lines=14> */
[----:B------:R-:W-:Y:S02]  /*4fe0*/  IMAD R17, R6, R17, R18 ;  /* 0x0000001106117224 */ /* 0x000fe400078e0212 */
[----:B------:R-:W-:Y:S01]  /*4ff0*/  IMAD.MOV.U32 R18, RZ, RZ, R13 ;  /* 0x000000ffff127224 */ /* 0x000fe200078e000d */
[----:B------:R-:W-:Y:S06]  /*5000*/  BRA `(.L_x_127) ;  /* 0x00000000003c7947 */ /* 0x000fec0003800000 */
.L_x_126:
[----:B------:R-:W-:Y:S01]  /*5010*/  MOV R26, R18 ;  /* 0x00000012001a7202 */ /* 0x000fe20000000f00 */
[----:B------:R-:W-:Y:S01]  /*5020*/  IMAD.MOV.U32 R13, RZ, RZ, R19 ;  /* 0x000000ffff0d7224 */ /* 0x000fe200078e0013 */
[----:B------:R-:W-:Y:S02]  /*5030*/  MOV R14, R6 ;  /* 0x00000006000e7202 */ /* 0x000fe40000000f00 */
[----:B------:R-:W-:Y:S02]  /*5040*/  MOV R11, R7 ;  /* 0x00000007000b7202 */ /* 0x000fe40000000f00 */
[----:B------:R-:W-:-:S07]  /*5050*/  MOV R12, 0x5070 ;  /* 0x00005070000c7802 */ /* 0x000fce0000000f00 */
[----:B------:R-:W-:Y:S05]  /*5060*/  CALL.REL.NOINC `($__internal_2_$__cuda_sm20_div_s64) ;  /* 0x0000001800947944 */ /* 0x000fea0003c00000 */
[----:B------:R-:W-:-:S05]  /*5070*/  IADD3 R15, P0, PT, RZ, -R24, RZ ;  /* 0x80000018ff0f7210 */ /* 0x000fca0007f1e0ff */
[----:B------:R-:W-:Y:S02]  /*5080*/  IMAD.X R11, RZ, RZ, ~R25, P0 ;  /* 0x000000ffff0b7224 */ /* 0x000fe400000e0e19 */
[----:B------:R-:W-:Y:S01]  /*5090*/  IMAD.WIDE.U32 R12, R6, R15, R18 ;  /* 0x0000000f060c7225 */ /* 0x000fe200078e0012 */
[----:B------:R-:W-:-:S03]  /*50a0*/  MOV R19, R25 ;  /* 0x0000001900137202 */ /* 0x000fc60000000f00 */
[----:B------:R-:W-:Y:S01]  /*50b0*/  IMAD R11, R11, R6, RZ ;  /* 0x000000060b0b7224 */ /* 0x000fe200078e02ff */
[----:B------:R-:W-:Y:S01]  /*50c0*/  MOV R17, R12 ;  /* 0x0000000c00117202 */ /* 0x000fe20000000f00 */
[----:B------:R-:W-:Y:S02]  /*50d0*/  IMAD.MOV.U32 R18, RZ, RZ, R24 ;  /* 0x000000ffff127224 */ /* 0x000fe400078e0018 */
[----:B------:R-:W-:-:S05]  /*50e0*/  IMAD R11, R7, R15, R11 ;  /* 0x0000000f070b7224 */ /* 0x000fca00078e020b */
[----:B------:R-:W-:-:S07]  /*50f0*/  IADD3 R15, PT, PT, R13, R11, RZ ;  /* 0x0000000b0d0f7210 */ /* 0x000fce0007ffe0ff */
.L_x_127:
[----:B------:R-:W-:Y:S05]  /*5100*/  BSYNC.RECONVERGENT B1 ;  /* 0x0000000000017941 */ /* 0x000fea0003800200 */
.L_x_125:
[----:B------:R-:W0:Y:S01]  /*5110*/  LDC.64 R6, c[0x0][0x390] ;  /* 0x0000e400ff067b82 */ /* 0x000e220000000a00 */
[----:B------:R-:W-:-:S07]  /*5120*/  IADD3 R4, PT, PT, R10, -0x1, RZ ;  /* 0xffffffff0a047810 */ /* 0x000fce0007ffe0ff */
[----:B------:R-:W1:Y:S01]  /*5130*/  LDC.64 R12, c[0x0][0x398] ;  /* 0x0000e600ff0c7b82 */ /* 0x000e620000000a00 */
[----:B0-----:R-:W-:-:S06]  /*5140*/  IMAD.WIDE.U32 R6, R4, 0x8, R6 ;  /* 0x0000000804067825 */ /* 0x001fcc00078e0006 */
[----:B------:R-:W2:Y:S01]  /*5150*/  LDG.E.64 R6, desc[UR12][R6.64] ;  /* 0x0000000c06067981 */ /* 0x000ea2000c1e1b00 */
[----:B-1----:R-:W-:-:S06]  /*5160*/  IMAD.WIDE.U32 R12, R10, 0x8, R12 ;  /* 0x000000080a0c7825 */ /* 0x002fcc00078e000c */
[----:B------:R-:W3:Y:S01]  /*5170*/  LDG.E.64 R12, desc[UR12][R12.64] ;  /* 0x0000000c0c0c7981 */ /* 0x000ee2000c1e1b00 */
[----:B------:R-:W-:Y:S01]  /*5180*/  BSSY.RECONVERGENT B1, `(.L_x_128) ;  /* 0x0000031000017945 */ /* 0x000fe20003800200 */
[----:B--2---:R-:W-:-:S04]  /*5190*/  LOP3.LUT R11, R19, R7, RZ, 0xfc, !PT ;  /* 0x00000007130b7212 */ /* 0x004fc800078efcff */
[----:B------:R-:W-:Y:S01]  /*51a0*/  ISETP.NE.U32.AND P0, PT, R11, RZ, PT ;  /* 0x000000ff0b00720c */ /* 0x000fe20003f05070 */
[-C--:B---3--:R-:W-:Y:S02]  /*51b0*/  IMAD R14, R13, R17.reuse, RZ ;  /* 0x000000110d0e7224 */ /* 0x088fe400078e02ff */
[----:B------:R-:W-:-:S04]  /*51c0*/  IMAD.WIDE.U32 R16, R12, R17, RZ ;  /* 0x000000110c107225 */ /* 0x000fc800078e00ff */
[----:B------:R-:W-:-:S04]  /*51d0*/  IMAD R15, R12, R15, R14 ;  /* 0x0000000f0c0f7224 */ /* 0x000fc800078e020e */
[----:B------:R-:W-:Y:S02]  /*51e0*/  IMAD.IADD R23, R17, 0x1, R15 ;  /* 0x0000000111177824 */ /* 0x000fe400078e020f */
[----:B------:R-:W-:Y:S05]  /*51f0*/  @P0 BRA `(.L_x_129) ;  /* 0x0000000000600947 */ /* 0x000fea0003800000 */
[----:B------:R-:W0:Y:S01]  /*5200*/  I2F.U32.RP R7, R6 ;  /* 0x0000000600077306 */ /* 0x000e220000209000 */
[----:B------:R-:W-:Y:S01]  /*5210*/  IADD3 R11, PT, PT, RZ, -R6, RZ ;  /* 0x80000006ff0b7210 */ /* 0x000fe20007ffe0ff */
[----:B------:R-:W-:Y:S01]  /*5220*/  HFMA2 R19, -RZ, RZ, 0, 0 ;  /* 0x00000000ff137431 */ /* 0x000fe200000001ff */
[----:B------:R-:W-:-:S05]  /*5230*/  ISETP.NE.U32.AND P2, PT, R6, RZ, PT ;  /* 0x000000ff0600720c */ /* 0x000fca0003f45070 */
[----:B0-----:R-:W0:Y:S02]  /*5240*/  MUFU.RCP R7, R7 ;  /* 0x0000000700077308 */ /* 0x001e240000001000 */
[----:B0-----:R-:W-:Y:S01]  /*5250*/  IADD3 R12, PT, PT, R7, 0xffffffe, RZ ;  /* 0x0ffffffe070c7810 */ /* 0x001fe20007ffe0ff */
[----:B------:R-:W-:-:S05]  /*5260*/  IMAD.MOV.U32 R7, RZ, RZ, RZ ;  /* 0x000000ffff077224 */ /* 0x000fca00078e00ff */
        /* <DEDUP_REMOVED lines=15> */
[----:B------:R-:W-:Y:S01]  /*5360*/  MOV R18, R13 ;  /* 0x0000000d00127202 */ /* 0x000fe20000000f00 */
[----:B------:R-:W-:Y:S06]  /*5370*/  BRA `(.L_x_130) ;  /* 0x0000000000447947 */ /* 0x000fec0003800000 */
.L_x_129:
        /* <DEDUP_REMOVED lines=14> */
[----:B------:R-:W-:Y:S01]  /*5460*/  IMAD R7, R7, R15, R11 ;  /* 0x0000000f07077224 */ /* 0x000fe200078e020b */
[----:B------:R-:W-:-:S04]  /*5470*/  MOV R11, R12 ;  /* 0x0000000c000b7202 */ /* 0x000fc80000000f00 */
[----:B------:R-:W-:-:S07]  /*5480*/  IADD3 R7, PT, PT, R13, R7, RZ ;  /* 0x000000070d077210 */ /* 0x000fce0007ffe0ff */
.L_x_130:
[----:B------:R-:W-:Y:S05]  /*5490*/  BSYNC.RECONVERGENT B1 ;  /* 0x0000000000017941 */ /* 0x000fea0003800200 */
.L_x_128:
[----:B------:R-:W0:Y:S01]  /*54a0*/  LDC.64 R20, c[0x0][0x390] ;  /* 0x0000e400ff147b82 */ /* 0x000e220000000a00 */
[----:B------:R-:W-:-:S07]  /*54b0*/  IADD3 R6, PT, PT, R10, -0x2, RZ ;  /* 0xfffffffe0a067810 */ /* 0x000fce0007ffe0ff */
[----:B------:R-:W1:Y:S01]  /*54c0*/  LDC.64 R12, c[0x0][0x398] ;  /* 0x0000e600ff0c7b82 */ /* 0x000e620000000a00 */
[----:B0-----:R-:W-:-:S06]  /*54d0*/  IMAD.WIDE.U32 R20, R6, 0x8, R20 ;  /* 0x0000000806147825 */ /* 0x001fcc00078e0014 */
[----:B------:R-:W2:Y:S01]  /*54e0*/  LDG.E.64 R20, desc[UR12][R20.64] ;  /* 0x0000000c14147981 */ /* 0x000ea2000c1e1b00 */
[----:B-1----:R-:W-:-:S06]  /*54f0*/  IMAD.WIDE.U32 R12, R4, 0x8, R12 ;  /* 0x00000008040c7825 */ /* 0x002fcc00078e000c */
[----:B------:R-:W3:Y:S01]  /*5500*/  LDG.E.64 R12, desc[UR12][R12.64] ;  /* 0x0000000c0c0c7981 */ /* 0x000ee2000c1e1b00 */
[----:B------:R-:W-:Y:S01]  /*5510*/  IMAD.MOV.U32 R22, RZ, RZ, R16 ;  /* 0x000000ffff167224 */ /* 0x000fe200078e0010 */
[----:B------:R-:W-:Y:S01]  /*5520*/  BSSY.RECONVERGENT B1, `(.L_x_131) ;  /* 0x0000031000017945 */ /* 0x000fe20003800200 */
[----:B--2---:R-:W-:-:S04]  /*5530*/  LOP3.LUT R4, R19, R21, RZ, 0xfc, !PT ;  /* 0x0000001513047212 */ /* 0x004fc800078efcff */
[----:B------:R-:W-:Y:S01]  /*5540*/  ISETP.NE.U32.AND P0, PT, R4, RZ, PT ;  /* 0x000000ff0400720c */ /* 0x000fe20003f05070 */
[-C--:B---3--:R-:W-:Y:S02]  /*5550*/  IMAD R14, R13, R11.reuse, RZ ;  /* 0x0000000b0d0e7224 */ /* 0x088fe400078e02ff */
[----:B------:R-:W-:-:S04]  /*5560*/  IMAD.WIDE.U32 R16, R12, R11, R22 ;  /* 0x0000000b0c107225 */ /* 0x000fc800078e0016 */
[----:B------:R-:W-:-:S05]  /*5570*/  IMAD R7, R12, R7, R14 ;  /* 0x000000070c077224 */ /* 0x000fca00078e020e */
[----:B------:R-:W-:Y:S01]  /*5580*/  IADD3 R7, PT, PT, R17, R7, RZ ;  /* 0x0000000711077210 */ /* 0x000fe20007ffe0ff */
[----:B------:R-:W-:Y:S06]  /*5590*/  @P0 BRA `(.L_x_132) ;  /* 0x0000000000600947 */ /* 0x000fec0003800000 */
        /* <DEDUP_REMOVED lines=24> */
.L_x_132:
[----:B------:R-:W-:Y:S01]  /*5720*/  MOV R26, R18 ;  /* 0x00000012001a7202 */ /* 0x000fe20000000f00 */
[----:B------:R-:W-:Y:S01]  /*5730*/  IMAD.MOV.U32 R14, RZ, RZ, R20 ;  /* 0x000000ffff0e7224 */ /* 0x000fe200078e0014 */
[----:B------:R-:W-:Y:S02]  /*5740*/  MOV R13, R19 ;  /* 0x00000013000d7202 */ /* 0x000fe40000000f00 */
[----:B------:R-:W-:Y:S02]  /*5750*/  MOV R11, R21 ;  /* 0x00000015000b7202 */ /* 0x000fe40000000f00 */
[----:B------:R-:W-:-:S07]  /*5760*/  MOV R12, 0x5780 ;  /* 0x00005780000c7802 */ /* 0x000fce0000000f00 */
[----:B------:R-:W-:Y:S05]  /*5770*/  CALL.REL.NOINC `($__internal_2_$__cuda_sm20_div_s64) ;  /* 0x0000001000d07944 */ /* 0x000fea0003c00000 */
[-C--:B------:R-:W-:Y:S01]  /*5780*/  IADD3 R15, P0, PT, RZ, -R24.reuse, RZ ;  /* 0x80000018ff0f7210 */ /* 0x080fe20007f1e0ff */
[----:B------:R-:W-:Y:S01]  /*5790*/  IMAD.MOV.U32 R12, RZ, RZ, R18 ;  /* 0x000000ffff0c7224 */ /* 0x000fe200078e0012 */
[----:B------:R-:W-:Y:S02]  /*57a0*/  MOV R13, R19 ;  /* 0x00000013000d7202 */ /* 0x000fe40000000f00 */
[----:B------:R-:W-:Y:S02]  /*57b0*/  IADD3.X R11, PT, PT, RZ, ~R25, RZ, P0, !PT ;  /* 0x80000019ff0b7210 */ /* 0x000fe400007fe4ff */
[----:B------:R-:W-:Y:S01]  /*57c0*/  MOV R18, R24 ;  /* 0x0000001800127202 */ /* 0x000fe20000000f00 */
[----:B------:R-:W-:Y:S01]  /*57d0*/  IMAD.WIDE.U32 R12, R20, R15, R12 ;  /* 0x0000000f140c7225 */ /* 0x000fe200078e000c */
[----:B------:R-:W-:-:S03]  /*57e0*/  MOV R19, R25 ;  /* 0x0000001900137202 */ /* 0x000fc60000000f00 */
[----:B------:R-:W-:-:S04]  /*57f0*/  IMAD R11, R11, R20, RZ ;  /* 0x000000140b0b7224 */ /* 0x000fc800078e02ff */
[----:B------:R-:W-:Y:S01]  /*5800*/  IMAD R11, R21, R15, R11 ;  /* 0x0000000f150b7224 */ /* 0x000fe200078e020b */
[----:B------:R-:W-:-:S03]  /*5810*/  MOV R15, R12 ;  /* 0x0000000c000f7202 */ /* 0x000fc60000000f00 */
[----:B------:R-:W-:-:S07]  /*5820*/  IMAD.IADD R11, R13, 0x1, R11 ;  /* 0x000000010d0b7824 */ /* 0x000fce00078e020b */
.L_x_133:
[----:B------:R-:W-:Y:S05]  /*5830*/  BSYNC.RECONVERGENT B1 ;  /* 0x0000000000017941 */ /* 0x000fea0003800200 */
.L_x_131:
[----:B------:R-:W0:Y:S01]  /*5840*/  LDC.64 R20, c[0x0][0x390] ;  /* 0x0000e400ff147b82 */ /* 0x000e220000000a00 */
[----:B------:R-:W-:-:S07]  /*5850*/  VIADD R4, R10, 0xfffffffd ;  /* 0xfffffffd0a047836 */ /* 0x000fce0000000000 */
[----:B------:R-:W1:Y:S01]  /*5860*/  LDC.64 R12, c[0x0][0x398] ;  /* 0x0000e600ff0c7b82 */ /* 0x000e620000000a00 */
[----:B0-----:R-:W-:-:S06]  /*5870*/  IMAD.WIDE.U32 R20, R4, 0x8, R20 ;  /* 0x0000000804147825 */ /* 0x001fcc00078e0014 */
[----:B------:R-:W2:Y:S01]  /*5880*/  LDG.E.64 R20, desc[UR12][R20.64] ;  /* 0x0000000c14147981 */ /* 0x000ea2000c1e1b00 */
[----:B-1----:R-:W-:-:S06]  /*5890*/  IMAD.WIDE.U32 R12, R6, 0x8, R12 ;  /* 0x00000008060c7825 */ /* 0x002fcc00078e000c */
[----:B------:R-:W3:Y:S01]  /*58a0*/  LDG.E.64 R12, desc[UR12][R12.64] ;  /* 0x0000000c0c0c7981 */ /* 0x000ee2000c1e1b00 */
[----:B------:R-:W-:Y:S01]  /*58b0*/  MOV R6, R16 ;  /* 0x0000001000067202 */ /* 0x000fe20000000f00 */
        /* <DEDUP_REMOVED lines=13> */
[----:B0-----:R-:W-:Y:S02]  /*5990*/  VIADD R12, R11, 0xffffffe ;  /* 0x0ffffffe0b0c7836 */ /* 0x001fe40000000000 */
[----:B------:R-:W-:-:S04]  /*59a0*/  IMAD.MOV.U32 R11, RZ, RZ, RZ ;  /* 0x000000ffff0b7224 */ /* 0x000fc800078e00ff */
        /* <DEDUP_REMOVED lines=15> */
[----:B------:R-:W-:Y:S01]  /*5aa0*/  MOV R18, R13 ;  /* 0x0000000d00127202 */ /* 0x000fe20000000f00 */
[----:B------:R-:W-:Y:S06]  /*5ab0*/  BRA `(.L_x_136) ;  /* 0x0000000000447947 */ /* 0x000fec0003800000 */
.L_x_135:
[----:B------:R-:W-:Y:S01]  /*5ac0*/  MOV R26, R18 ;  /* 0x00000012001a7202 */ /* 0x000fe20000000f00 */
[----:B------:R-:W-:Y:S01]  /*5ad0*/  IMAD.MOV.U32 R13, RZ, RZ, R19 ;  /* 0x000000ffff0d7224 */ /* 0x000fe200078e0013 */
[----:B------:R-:W-:Y:S02]  /*5ae0*/  MOV R14, R20 ;  /* 0x00000014000e7202 */ /* 0x000fe40000000f00 */
[----:B------:R-:W-:Y:S02]  /*5af0*/  MOV R11, R21 ;  /* 0x00000015000b7202 */ /* 0x000fe40000000f00 */
[----:B------:R-:W-:-:S07]  /*5b00*/  MOV R12, 0x5b20 ;  /* 0x00005b20000c7802 */ /* 0x000fce0000000f00 */
[----:B------:R-:W-:Y:S05]  /*5b10*/  CALL.REL.NOINC `($__internal_2_$__cuda_sm20_div_s64) ;  /* 0x0000000c00e87944 */ /* 0x000fea0003c00000 */
[----:B------:R-:W-:Y:S02]  /*5b20*/  IADD3 R15, P0, PT, RZ, -R24, RZ ;  /* 0x80000018ff0f7210 */ /* 0x000fe40007f1e0ff */
[----:B------:R-:W-:Y:S01]  /*5b30*/  MOV R12, R18 ;  /* 0x00000012000c7202 */ /* 0x000fe20000000f00 */
[----:B------:R-:W-:Y:S01]  /*5b40*/  IMAD.MOV.U32 R18, RZ, RZ, R24 ;  /* 0x000000ffff127224 */ /* 0x000fe200078e0018 */
[----:B------:R-:W-:Y:S01]  /*5b50*/  MOV R13, R19 ;  /* 0x00000013000d7202 */ /* 0x000fe20000000f00 */
[--C-:B------:R-:W-:Y:S02]  /*5b60*/  IMAD.X R11, RZ, RZ, ~R25.reuse, P0 ;  /* 0x000000ffff0b7224 */ /* 0x100fe400000e0e19 */
[----:B------:R-:W-:Y:S02]  /*5b70*/  IMAD.MOV.U32 R19, RZ, RZ, R25 ;  /* 0x000000ffff137224 */ /* 0x000fe400078e0019 */
[----:B------:R-:W-:Y:S02]  /*5b80*/  IMAD R11, R11, R20, RZ ;  /* 0x000000140b0b7224 */ /* 0x000fe400078e02ff */
[----:B------:R-:W-:-:S04]  /*5b90*/  IMAD.WIDE.U32 R12, R20, R15, R12 ;  /* 0x0000000f140c7225 */ /* 0x000fc800078e000c */
[----:B------:R-:W-:Y:S01]  /*5ba0*/  IMAD R11, R21, R15, R11 ;  /* 0x0000000f150b7224 */ /* 0x000fe200078e020b */
[----:B------:R-:W-:-:S04]  /*5bb0*/  MOV R21, R12 ;  /* 0x0000000c00157202 */ /* 0x000fc80000000f00 */
[----:B------:R-:W-:-:S07]  /*5bc0*/  IADD3 R11, PT, PT, R13, R11, RZ ;  /* 0x0000000b0d0b7210 */ /* 0x000fce0007ffe0ff */
.L_x_136:
[----:B------:R-:W-:Y:S05]  /*5bd0*/  BSYNC.RECONVERGENT B1 ;  /* 0x0000000000017941 */ /* 0x000fea0003800200 */
.L_x_134:
[----:B------:R-:W0:Y:S02]  /*5be0*/  LDC.64 R12, c[0x0][0x398] ;  /* 0x0000e600ff0c7b82 */ /* 0x000e240000000a00 */
[----:B0-----:R-:W-:-:S06]  /*5bf0*/  IMAD.WIDE.U32 R12, R4, 0x8, R12 ;  /* 0x00000008040c7825 */ /* 0x001fcc00078e000c */
[----:B------:R-:W2:Y:S01]  /*5c00*/  LDG.E.64 R12, desc[UR12][R12.64] ;  /* 0x0000000c0c0c7981 */ /* 0x000ea2000c1e1b00 */
[----:B------:R-:W-:Y:S01]  /*5c10*/  MOV R16, R6 ;  /* 0x0000000600107202 */ /* 0x000fe20000000f00 */
[----:B------:R-:W-:Y:S02]  /*5c20*/  VIADD R10, R10, 0xfffffffc ;  /* 0xfffffffc0a0a7836 */ /* 0x000fe40000000000 */
[-C--:B--2---:R-:W-:Y:S02]  /*5c30*/  IMAD R4, R13, R21.reuse, RZ ;  /* 0x000000150d047224 */ /* 0x084fe400078e02ff */
[----:B------:R-:W-:-:S04]  /*5c40*/  IMAD.WIDE.U32 R16, R12, R21, R16 ;  /* 0x000000150c107225 */ /* 0x000fc800078e0010 */
[----:B------:R-:W-:Y:S01]  /*5c50*/  IMAD R11, R12, R11, R4 ;  /* 0x0000000b0c0b7224 */ /* 0x000fe200078e0204 */
[----:B------:R-:W-:-:S04]  /*5c60*/  LEA R8, P0, R16, R8, 0x2 ;  /* 0x0000000810087211 */ /* 0x000fc800078010ff */
[----:B------:R-:W-:-:S04]  /*5c70*/  IADD3 R4, PT, PT, R17, R11, RZ ;  /* 0x0000000b11047210 */ /* 0x000fc80007ffe0ff */
[----:B------:R-:W-:-:S07]  /*5c80*/  LEA.HI.X R9, R16, R9, R4, 0x2, P0 ;  /* 0x0000000910097211 */ /* 0x000fce00000f1404 */
.L_x_124:
[----:B------:R-:W-:-:S13]  /*5c90*/  ISETP.NE.AND P0, PT, R5, RZ, PT ;  /* 0x000000ff0500720c */ /* 0x000fda0003f05270 */
[----:B------:R-:W-:Y:S05]  /*5ca0*/  @!P0 BRA `(.L_x_97) ;  /* 0x0000000800888947 */ /* 0x000fea0003800000 */
[----:B------:R-:W-:-:S13]  /*5cb0*/  ISETP.NE.AND P0, PT, R5, 0x1, PT ;  /* 0x000000010500780c */ /* 0x000fda0003f05270 */
        /* <DEDUP_REMOVED lines=13> */
[----:B0-----:R-:W-:-:S06]  /*5d90*/  IADD3 R6, PT, PT, R5, 0xffffffe, RZ ;  /* 0x0ffffffe05067810 */ /* 0x001fcc0007ffe0ff */
        /* <DEDUP_REMOVED lines=14> */
[----:B------:R-:W-:-:S05]  /*5e80*/  IADD3 R5, PT, PT, -R7, RZ, RZ ;  /* 0x000000ff07057210 */ /* 0x000fca0007ffe1ff */
[----:B------:R-:W-:Y:S01]  /*5e90*/  IMAD R6, R4, R5, R18 ;  /* 0x0000000504067224 */ /* 0x000fe200078e0212 */
[----:B------:R-:W-:Y:S01]  /*5ea0*/  MOV R18, R7 ;  /* 0x0000000700127202 */ /* 0x000fe20000000f00 */
[----:B------:R-:W-:Y:S06]  /*5eb0*/  BRA `(.L_x_140) ;  /* 0x0000000000387947 */ /* 0x000fec0003800000 */
.L_x_139:
[----:B------:R-:W-:Y:S01]  /*5ec0*/  IMAD.MOV.U32 R26, RZ, RZ, R18 ;  /* 0x000000ffff1a7224 */ /* 0x000fe200078e0012 */
[----:B------:R-:W-:Y:S01]  /*5ed0*/  MOV R13, R19 ;  /* 0x00000013000d7202 */ /* 0x000fe20000000f00 */
[----:B------:R-:W-:Y:S01]  /*5ee0*/  IMAD.MOV.U32 R11, RZ, RZ, R5 ;  /* 0x000000ffff0b7224 */ /* 0x000fe200078e0005 */
[----:B------:R-:W-:Y:S02]  /*5ef0*/  MOV R14, R4 ;  /* 0x00000004000e7202 */ /* 0x000fe40000000f00 */
[----:B------:R-:W-:-:S07]  /*5f00*/  MOV R12, 0x5f20 ;  /* 0x00005f20000c7802 */ /* 0x000fce0000000f00 */
[----:B------:R-:W-:Y:S05]  /*5f10*/  CALL.REL.NOINC `($__internal_2_$__cuda_sm20_div_s64) ;  /* 0x0000000800e87944 */ /* 0x000fea0003c00000 */
[----:B------:R-:W-:-:S04]  /*5f20*/  IADD3 R13, P0, PT, RZ, -R24, RZ ;  /* 0x80000018ff0d7210 */ /* 0x000fc80007f1e0ff */
[----:B------:R-:W-:Y:S01]  /*5f30*/  IADD3.X R11, PT, PT, RZ, ~R25, RZ, P0, !PT ;  /* 0x80000019ff0b7210 */ /* 0x000fe200007fe4ff */
[----:B------:R-:W-:Y:S01]  /*5f40*/  IMAD.WIDE.U32 R6, R4, R13, R18 ;  /* 0x0000000d04067225 */ /* 0x000fe200078e0012 */
[----:B------:R-:W-:-:S03]  /*5f50*/  MOV R19, R25 ;  /* 0x0000001900137202 */ /* 0x000fc60000000f00 */
[----:B------:R-:W-:Y:S02]  /*5f60*/  IMAD R11, R11, R4, RZ ;  /* 0x000000040b0b7224 */ /* 0x000fe400078e02ff */
[----:B------:R-:W-:Y:S02]  /*5f70*/  IMAD.MOV.U32 R18, RZ, RZ, R24 ;  /* 0x000000ffff127224 */ /* 0x000fe400078e0018 */
[----:B------:R-:W-:-:S05]  /*5f80*/  IMAD R11, R5, R13, R11 ;  /* 0x0000000d050b7224 */ /* 0x000fca00078e020b */
[----:B------:R-:W-:-:S07]  /*5f90*/  IADD3 R11, PT, PT, R7, R11, RZ ;  /* 0x0000000b070b7210 */ /* 0x000fce0007ffe0ff */
.L_x_140:
[----:B------:R-:W-:Y:S05]  /*5fa0*/  BSYNC.RECONVERGENT B1 ;  /* 0x0000000000017941 */ /* 0x000fea0003800200 */
.L_x_138:
        /* <DEDUP_REMOVED lines=17> */
[----:B------:R-:W-:Y:S01]  /*60c0*/  IMAD.MOV.U32 R19, RZ, RZ, RZ ;  /* 0x000000ffff137224 */ /* 0x000fe200078e00ff */
[----:B------:R-:W-:-:S05]  /*60d0*/  ISETP.NE.U32.AND P2, PT, R16, RZ, PT ;  /* 0x000000ff1000720c */ /* 0x000fca0003f45070 */
[----:B0-----:R-:W0:Y:S02]  /*60e0*/  MUFU.RCP R11, R11 ;  /* 0x0000000b000b7308 */ /* 0x001e240000001000 */
[----:B0-----:R-:W-:Y:S01]  /*60f0*/  IADD3 R12, PT, PT, R11, 0xffffffe, RZ ;  /* 0x0ffffffe0b0c7810 */ /* 0x001fe20007ffe0ff */
[----:B------:R-:W-:-:S05]  /*6100*/  HFMA2 R11, -RZ, RZ, 0, 0 ;  /* 0x00000000ff0b7431 */ /* 0x000fca00000001ff */
        /* <DEDUP_REMOVED lines=17> */
.L_x_142:
        /* <DEDUP_REMOVED lines=17> */
.L_x_143:
[----:B------:R-:W-:Y:S05]  /*6330*/  BSYNC.RECONVERGENT B1 ;  /* 0x0000000000017941 */ /* 0x000fea0003800200 */
.L_x_141:
[----:B------:R-:W0:Y:S02]  /*6340*/  LDC.64 R12, c[0x0][0x398] ;  /* 0x0000e600ff0c7b82 */ /* 0x000e240000000a00 */
[----:B0-----:R-:W-:-:S06]  /*6350*/  IMAD.WIDE.U32 R12, R4, 0x8, R12 ;  /* 0x00000008040c7825 */ /* 0x001fcc00078e000c */
[----:B------:R-:W2:Y:S01]  /*6360*/  LDG.E.64 R12, desc[UR12][R12.64] ;  /* 0x0000000c0c0c7981 */ /* 0x000ea2000c1e1b00 */
[----:B------:R-:W-:Y:S02]  /*6370*/  MOV R4, R6 ;  /* 0x0000000600047202 */ /* 0x000fe40000000f00 */
[----:B------:R-:W-:Y:S01]  /*6380*/  IADD3 R10, PT, PT, R10, -0x2, RZ ;  /* 0xfffffffe0a0a7810 */ /* 0x000fe20007ffe0ff */
[-C--:B--2---:R-:W-:Y:S02]  /*6390*/  IMAD R7, R13, R17.reuse, RZ ;  /* 0x000000110d077224 */ /* 0x084fe400078e02ff */
[----:B------:R-:W-:-:S04]  /*63a0*/  IMAD.WIDE.U32 R4, R12, R17, R4 ;  /* 0x000000110c047225 */ /* 0x000fc800078e0004 */
[----:B------:R-:W-:Y:S01]  /*63b0*/  IMAD R7, R12, R11, R7 ;  /* 0x0000000b0c077224 */ /* 0x000fe200078e0207 */
[----:B------:R-:W-:-:S03]  /*63c0*/  LEA R8, P0, R4, R8, 0x2 ;  /* 0x0000000804087211 */ /* 0x000fc600078010ff */
[----:B------:R-:W-:-:S05]  /*63d0*/  IMAD.IADD R5, R5, 0x1, R7 ;  /* 0x0000000105057824 */ /* 0x000fca00078e0207 */
[----:B------:R-:W-:-:S07]  /*63e0*/  LEA.HI.X R9, R4, R9, R5, 0x2, P0 ;  /* 0x0000000904097211 */ /* 0x000fce00000f1405 */
.L_x_137:
        /* <DEDUP_REMOVED lines=28> */
[----:B------:R-:W-:-:S04]  /*65b0*/  @!P1 LOP3.LUT R7, RZ, R20, RZ, 0x33, !PT ;  /* 0x00000014ff079212 */ /* 0x000fc800078e33ff */
[----:B------:R-:W-:Y:S01]  /*65c0*/  MOV R4, R7 ;  /* 0x0000000700047202 */ /* 0x000fe20000000f00 */
[----:B------:R-:W-:Y:S06]  /*65d0*/  BRA `(.L_x_146) ;  /* 0x0000000000147947 */ /* 0x000fec0003800000 */
.L_x_145:
[----:B------:R-:W-:Y:S02]  /*65e0*/  MOV R24, R20 ;  /* 0x0000001400187202 */ /* 0x000fe40000000f00 */
[----:B------:R-:W-:-:S07]  /*65f0*/  MOV R26, 0x6610 ;  /* 0x00006610001a7802 */ /* 0x000fce0000000f00 */
[----:B------:R-:W-:Y:S05]  /*6600*/  CALL.REL.NOINC `($__internal_3_$__cuda_sm20_rem_s64) ;  /* 0x0000000800787944 */ /* 0x000fea0003c00000 */
[----:B------:R-:W-:Y:S01]  /*6610*/  MOV R4, R6 ;  /* 0x0000000600047202 */ /* 0x000fe20000000f00 */
[----:B------:R-:W-:-:S07]  /*6620*/  IMAD.MOV.U32 R5, RZ, RZ, R7 ;  /* 0x000000ffff057224 */ /* 0x000fce00078e0007 */
.L_x_146:
[----:B------:R-:W-:Y:S05]  /*6630*/  BSYNC.RECONVERGENT B1 ;  /* 0x0000000000017941 */ /* 0x000fea0003800200 */
.L_x_144:
[----:B------:R-:W0:Y:S02]  /*6640*/  LDC.64 R6, c[0x0][0x398] ;  /* 0x0000e600ff067b82 */ /* 0x000e240000000a00 */
[----:B0-----:R-:W-:-:S06]  /*6650*/  IMAD.WIDE.U32 R10, R10, 0x8, R6 ;  /* 0x000000080a0a7825 */ /* 0x001fcc00078e0006 */
[----:B------:R-:W2:Y:S02]  /*6660*/  LDG.E.64 R10, desc[UR12][R10.64] ;  /* 0x0000000c0a0a7981 */ /* 0x000ea4000c1e1b00 */
[-C--:B--2---:R-:W-:Y:S02]  /*6670*/  IMAD R13, R11, R4.reuse, RZ ;  /* 0x000000040b0d7224 */ /* 0x084fe400078e02ff */
[----:B------:R-:W-:-:S04]  /*6680*/  IMAD.WIDE.U32 R6, R10, R4, RZ ;  /* 0x000000040a067225 */ /* 0x000fc800078e00ff */
[----:B------:R-:W-:Y:S01]  /*6690*/  IMAD R13, R10, R5, R13 ;  /* 0x000000050a0d7224 */ /* 0x000fe200078e020d */
[----:B------:R-:W-:-:S04]  /*66a0*/  LEA R8, P0, R6, R8, 0x2 ;  /* 0x0000000806087211 */ /* 0x000fc800078010ff */
[----:B------:R-:W-:-:S04]  /*66b0*/  IADD3 R4, PT, PT, R7, R13, RZ ;  /* 0x0000000d07047210 */ /* 0x000fc80007ffe0ff */
[----:B------:R-:W-:-:S07]  /*66c0*/  LEA.HI.X R9, R6, R9, R4, 0x2, P0 ;  /* 0x0000000906097211 */ /* 0x000fce00000f1404 */
.L_x_97:
[----:B------:R-:W2:Y:S02]  /*66d0*/  LDG.E R8, desc[UR12][R8.64] ;  /* 0x0000000c08087981 */ /* 0x000ea4000c1e1900 */
[----:B--2---:R-:W-:-:S05]  /*66e0*/  FADD R4, RZ, R8 ;  /* 0x00000008ff047221 */ /* 0x004fca0000000000 */
[----:B------:R1:W-:Y:S02]  /*66f0*/  STS [R3], R4 ;  /* 0x0000000403007388 */ /* 0x0003e40000000800 */
.L_x_96:
[----:B------:R-:W-:Y:S05]  /*6700*/  BSYNC.RECONVERGENT B0 ;  /* 0x0000000000007941 */ /* 0x000fea0003800200 */
.L_x_48:
[----:B------:R-:W-:Y:S01]  /*6710*/  BAR.SYNC.DEFER_BLOCKING 0x0 ;  /* 0x0000000000007b1d */ /* 0x000fe20000010000 */
[----:B------:R-:W-:Y:S02]  /*6720*/  ISETP.GE.U32.AND P0, PT, R2, 0x42, PT ;  /* 0x000000420200780c */ /* 0x000fe40003f06070 */
[----:B------:R-:W-:-:S11]  /*6730*/  ISETP.GT.U32.AND P1, PT, R0, 0x1f, PT ;  /* 0x0000001f0000780c */ /* 0x000fd60003f24070 */
[----:B------:R-:W-:Y:S05]  /*6740*/  @!P0 BRA `(.L_x_147) ;  /* 0x00000000002c8947 */ /* 0x000fea0003800000 */
.L_x_148:
[----:B------:R-:W-:-:S04]  /*6750*/  SHF.R.U32.HI R7, RZ, 0x1, R2 ;  /* 0x00000001ff077819 */ /* 0x000fc80000011602 */
[----:B------:R-:W-:-:S13]  /*6760*/  ISETP.GE.U32.AND P0, PT, R0, R7, PT ;  /* 0x000000070000720c */ /* 0x000fda0003f06070 */
[----:B01----:R-:W-:Y:S01]  /*6770*/  @!P0 LEA R4, R7, R3, 0x2 ;  /* 0x0000000307048211 */ /* 0x003fe200078e10ff */
[----:B------:R-:W-:Y:S05]  /*6780*/  @!P0 LDS R5, [R3] ;  /* 0x0000000003058984 */ /* 0x000fea0000000800 */
[----:B------:R-:W0:Y:S02]  /*6790*/  @!P0 LDS R4, [R4] ;  /* 0x0000000004048984 */ /* 0x000e240000000800 */
[----:B0-----:R-:W-:-:S05]  /*67a0*/  @!P0 FADD R6, R4, R5 ;  /* 0x0000000504068221 */ /* 0x001fca0000000000 */
[----:B------:R2:W-:Y:S01]  /*67b0*/  @!P0 STS [R3], R6 ;  /* 0x0000000603008388 */ /* 0x0005e20000000800 */
[----:B------:R-:W-:Y:S01]  /*67c0*/  BAR.SYNC.DEFER_BLOCKING 0x0 ;  /* 0x0000000000007b1d */ /* 0x000fe20000010000 */
[----:B------:R-:W-:Y:S01]  /*67d0*/  ISETP.GT.U32.AND P0, PT, R2, 0x83, PT ;  /* 0x000000830200780c */ /* 0x000fe20003f04070 */
[----:B------:R-:W-:-:S12]  /*67e0*/  IMAD.MOV.U32 R2, RZ, RZ, R7 ;  /* 0x000000ffff027224 */ /* 0x000fd800078e0007 */
[----:B--2---:R-:W-:Y:S05]  /*67f0*/  @P0 BRA `(.L_x_148) ;  /* 0xfffffffc00d40947 */ /* 0x004fea000383ffff */
.L_x_147:
[----:B------:R-:W-:Y:S05]  /*6800*/  @P1 EXIT ;  /* 0x000000000000194d */ /* 0x000fea0003800000 */
[----:B------:R-:W-:Y:S01]  /*6810*/  LDS R2, [R3+0x80] ;  /* 0x0000800003027984 */ /* 0x000fe20000000800 */
[----:B------:R-:W-:-:S03]  /*6820*/  ISETP.NE.AND P0, PT, R0, RZ, PT ;  /* 0x000000ff0000720c */ /* 0x000fc60003f05270 */
[----:B------:R-:W2:Y:S02]  /*6830*/  LDS R5, [R3] ;  /* 0x0000000003057984 */ /* 0x000ea40000000800 */
[----:B--2---:R-:W-:-:S05]  /*6840*/  FADD R2, R2, R5 ;  /* 0x0000000502027221 */ /* 0x004fca0000000000 */
[----:B------:R-:W-:Y:S04]  /*6850*/  STS [R3], R2 ;  /* 0x0000000203007388 */ /* 0x000fe80000000800 */
[----:B01----:R-:W-:Y:S04]  /*6860*/  LDS R4, [R3+0x40] ;  /* 0x0000400003047984 */ /* 0x003fe80000000800 */
        /* <DEDUP_REMOVED lines=27> */
[----:B------:R-:W1:Y:S01]  /*6a20*/  LDS R5, [UR4] ;  /* 0x00000004ff057984 */ /* 0x000e620008000800 */
[----:B------:R-:W-:Y:S02]  /*6a30*/  UMOV UR4, UR6 ;  /* 0x0000000600047c82 */ /* 0x000fe40008000000 */
[----:B--2---:R-:W-:-:S04]  /*6a40*/  UIMAD.WIDE.U32 UR4, UR7, UR8, UR4 ;  /* 0x00000008070472a5 */ /* 0x004fc8000f8e0004 */
[----:B------:R-:W-:Y:S02]  /*6a50*/  UIMAD UR7, UR7, UR9, UR5 ;  /* 0x00000009070772a4 */ /* 0x000fe4000f8e0205 */
[----:B---3--:R-:W-:-:S04]  /*6a60*/  ULEA UR5, UP0, UR4, UR10, 0x2 ;  /* 0x0000000a04057291 */ /* 0x008fc8000f8010ff */
[----:B------:R-:W-:Y:S02]  /*6a70*/  ULEA.HI.X UR4, UR4, UR11, UR7, 0x2, UP0 ;  /* 0x0000000b04047291 */ /* 0x000fe400080f1407 */
[----:B------:R-:W-:-:S04]  /*6a80*/  MOV R2, UR5 ;  /* 0x0000000500027c02 */ /* 0x000fc80008000f00 */
[----:B0-----:R-:W-:-:S05]  /*6a90*/  MOV R3, UR4 ;  /* 0x0000000400037c02 */ /* 0x001fca0008000f00 */
[----:B-1----:R-:W-:Y:S01]  /*6aa0*/  STG.E desc[UR12][R2.64], R5 ;  /* 0x0000000502007986 */ /* 0x002fe2000c10190c */
[----:B------:R-:W-:Y:S05]  /*6ab0*/  EXIT ;  /* 0x000000000000794d */ /* 0x000fea0003800000 */
        .weak           $__internal_2_$__cuda_sm20_div_s64
        .type           $__internal_2_$__cuda_sm20_div_s64,@function
        .size           $__internal_2_$__cuda_sm20_div_s64,($__internal_3_$__cuda_sm20_rem_s64 - $__internal_2_$__cuda_sm20_div_s64)
$__internal_2_$__cuda_sm20_div_s64:
[-C--:B------:R-:W-:Y:S02]  /*6ac0*/  IADD3 R25, P2, PT, RZ, -R14.reuse, RZ ;  /* 0x8000000eff197210 */ /* 0x080fe40007f5e0ff */
[----:B------:R-:W-:Y:S02]  /*6ad0*/  ISETP.GE.AND P0, PT, R11, RZ, PT ;  /* 0x000000ff0b00720c */ /* 0x000fe40003f06270 */
[----:B------:R-:W-:Y:S01]  /*6ae0*/  ISETP.GE.AND P3, PT, R13, RZ, PT ;  /* 0x000000ff0d00720c */ /* 0x000fe20003f66270 */
[----:B------:R-:W-:Y:S01]  /*6af0*/  IMAD.X R28, RZ, RZ, ~R11, P2 ;  /* 0x000000ffff1c7224 */ /* 0x000fe200010e0e0b */
[----:B------:R-:W-:-:S04]  /*6b00*/  SEL R24, R25, R14, !P0 ;  /* 0x0000000e19187207 */ /* 0x000fc80004000000 */
[----:B------:R-:W-:-:S04]  /*6b10*/  SEL R25, R28, R11, !P0 ;  /* 0x0000000b1c197207 */ /* 0x000fc80004000000 */
[----:B------:R-:W0:Y:S08]  /*6b20*/  I2F.U64.RP R30, R24 ;  /* 0x00000018001e7312 */ /* 0x000e300000309000 */
[----:B0-----:R-:W0:Y:S02]  /*6b30*/  MUFU.RCP R29, R30 ;  /* 0x0000001e001d7308 */ /* 0x001e240000001000 */
[----:B0-----:R-:W-:-:S06]  /*6b40*/  IADD3 R29, PT, PT, R29, 0x1ffffffe, RZ ;  /* 0x1ffffffe1d1d7810 */ /* 0x001fcc0007ffe0ff */
[----:B------:R0:W1:Y:S02]  /*6b50*/  F2I.U64.TRUNC R44, R29 ;  /* 0x0000001d002c7311 */ /* 0x000064000020d800 */
[----:B0-----:R-:W-:Y:S01]  /*6b60*/  IADD3 R29, P4, PT, RZ, -R26, RZ ;  /* 0x8000001aff1d7210 */ /* 0x001fe20007f9e0ff */
[----:B-1----:R-:W-:-:S04]  /*6b70*/  IMAD.WIDE.U32 R32, R44, R24, RZ ;  /* 0x000000182c207225 */ /* 0x002fc800078e00ff */
[C---:B------:R-:W-:Y:S01]  /*6b80*/  IMAD R27, R44.reuse, R25, R33 ;  /* 0x000000192c1b7224 */ /* 0x040fe200078e0221 */
[----:B------:R-:W-:Y:S01]  /*6b90*/  IADD3 R28, P0, PT, RZ, -R32, RZ ;  /* 0x80000020ff1c7210 */ /* 0x000fe20007f1e0ff */
[----:B------:R-:W-:Y:S02]  /*6ba0*/  IMAD.MOV.U32 R33, RZ, RZ, R44 ;  /* 0x000000ffff217224 */ /* 0x000fe400078e002c */
[----:B------:R-:W-:Y:S02]  /*6bb0*/  IMAD R27, R45, R24, R27 ;  /* 0x000000182d1b7224 */ /* 0x000fe400078e021b */
[----:B------:R-:W-:-:S03]  /*6bc0*/  IMAD.HI.U32 R32, R44, R28, RZ ;  /* 0x0000001c2c207227 */ /* 0x000fc600078e00ff */
[----:B------:R-:W-:-:S05]  /*6bd0*/  IADD3.X R27, PT, PT, RZ, ~R27, RZ, P0, !PT ;  /* 0x8000001bff1b7210 */ /* 0x000fca00007fe4ff */
[----:B------:R-:W-:-:S04]  /*6be0*/  IMAD.WIDE.U32 R32, P0, R44, R27, R32 ;  /* 0x0000001b2c207225 */ /* 0x000fc80007800020 */
[----:B------:R-:W-:-:S04]  /*6bf0*/  IMAD.HI.U32 R28, P2, R45, R28, R32 ;  /* 0x0000001c2d1c7227 */ /* 0x000fc80007840020 */
[----:B------:R-:W-:-:S04]  /*6c00*/  IMAD.HI.U32 R33, R45, R27, RZ ;  /* 0x0000001b2d217227 */ /* 0x000fc800078e00ff */
[----:B------:R-:W-:Y:S01]  /*6c10*/  IMAD R27, R45, R27, RZ ;  /* 0x0000001b2d1b7224 */ /* 0x000fe200078e02ff */
[----:B------:R-:W-:-:S04]  /*6c20*/  IADD3.X R33, PT, PT, R33, R45, RZ, P0, !PT ;  /* 0x0000002d21217210 */ /* 0x000fc800007fe4ff */
[----:B------:R-:W-:-:S04]  /*6c30*/  IADD3 R45, P0, PT, R27, R28, RZ ;  /* 0x0000001c1b2d7210 */ /* 0x000fc80007f1e0ff */
[----:B------:R-:W-:Y:S01]  /*6c40*/  IADD3.X R33, PT, PT, RZ, RZ, R33, P0, P2 ;  /* 0x000000ffff217210 */ /* 0x000fe200007e4421 */
[----:B------:R-:W-:-:S04]  /*6c50*/  IMAD.WIDE.U32 R30, R45, R24, RZ ;  /* 0x000000182d1e7225 */ /* 0x000fc800078e00ff */
[----:B------:R-:W-:Y:S01]  /*6c60*/  IMAD R28, R45, R25, R31 ;  /* 0x000000192d1c7224 */ /* 0x000fe200078e021f */
[----:B------:R-:W-:Y:S01]  /*6c70*/  IADD3 R30, P0, PT, RZ, -R30, RZ ;  /* 0x8000001eff1e7210 */ /* 0x000fe20007f1e0ff */
[----:B------:R-:W-:Y:S02]  /*6c80*/  HFMA2 R31, -RZ, RZ, 0, 0 ;  /* 0x00000000ff1f7431 */ /* 0x000fe400000001ff */
[----:B------:R-:W-:Y:S02]  /*6c90*/  IMAD R28, R33, R24, R28 ;  /* 0x00000018211c7224 */ /* 0x000fe400078e021c */
[----:B------:R-:W-:-:S03]  /*6ca0*/  IMAD.HI.U32 R44, R45, R30, RZ ;  /* 0x0000001e2d2c7227 */ /* 0x000fc600078e00ff */
[----:B------:R-:W-:-:S05]  /*6cb0*/  IADD3.X R28, PT, PT, RZ, ~R28, RZ, P0, !PT ;  /* 0x8000001cff1c7210 */ /* 0x000fca00007fe4ff */
[----:B------:R-:W-:-:S04]  /*6cc0*/  IMAD.WIDE.U32 R44, P2, R45, R28, R44 ;  /* 0x0000001c2d2c7225 */ /* 0x000fc8000784002c */
[----:B------:R-:W-:-:S04]  /*6cd0*/  IMAD.HI.U32 R27, P0, R33, R30, R44 ;  /* 0x0000001e211b7227 */ /* 0x000fc8000780002c */
[----:B------:R-:W-:-:S04]  /*6ce0*/  IMAD.HI.U32 R30, R33, R28, RZ ;  /* 0x0000001c211e7227 */ /* 0x000fc800078e00ff */
[----:B------:R-:W-:Y:S02]  /*6cf0*/  IMAD R28, R33, R28, RZ ;  /* 0x0000001c211c7224 */ /* 0x000fe400078e02ff */
[----:B------:R-:W-:-:S03]  /*6d00*/  IMAD.X R33, R30, 0x1, R33, P2 ;  /* 0x000000011e217824 */ /* 0x000fc600010e0621 */
[----:B------:R-:W-:Y:S02]  /*6d10*/  IADD3 R27, P2, PT, R28, R27, RZ ;  /* 0x0000001b1c1b7210 */ /* 0x000fe40007f5e0ff */
[----:B------:R-:W-:Y:S02]  /*6d20*/  SEL R28, R29, R26, !P3 ;  /* 0x0000001a1d1c7207 */ /* 0x000fe40005800000 */
[-C--:B------:R-:W-:Y:S02]  /*6d30*/  IADD3.X R26, PT, PT, RZ, ~R13.reuse, RZ, P4, !PT ;  /* 0x8000000dff1a7210 */ /* 0x080fe400027fe4ff */
[----:B------:R-:W-:Y:S01]  /*6d40*/  IADD3.X R33, PT, PT, RZ, RZ, R33, P2, P0 ;  /* 0x000000ffff217210 */ /* 0x000fe200017e0421 */
[----:B------:R-:W-:Y:S01]  /*6d50*/  IMAD.HI.U32 R30, R27, R28, RZ ;  /* 0x0000001c1b1e7227 */ /* 0x000fe200078e00ff */
[-C--:B------:R-:W-:Y:S02]  /*6d60*/  SEL R26, R26, R13.reuse, !P3 ;  /* 0x0000000d1a1a7207 */ /* 0x080fe40005800000 */
[----:B------:R-:W-:-:S03]  /*6d70*/  LOP3.LUT R13, R11, R13, RZ, 0x3c, !PT ;  /* 0x0000000d0b0d7212 */ /* 0x000fc600078e3cff */
[----:B------:R-:W-:-:S04]  /*6d80*/  IMAD.WIDE.U32 R30, R27, R26, R30 ;  /* 0x0000001a1b1e7225 */ /* 0x000fc800078e001e */
[C---:B------:R-:W-:Y:S02]  /*6d90*/  IMAD R29, R33.reuse, R26, RZ ;  /* 0x0000001a211d7224 */ /* 0x040fe400078e02ff */
[----:B------:R-:W-:-:S04]  /*6da0*/  IMAD.HI.U32 R30, P0, R33, R28, R30 ;  /* 0x0000001c211e7227 */ /* 0x000fc8000780001e */
[----:B------:R-:W-:Y:S01]  /*6db0*/  IMAD.HI.U32 R33, R33, R26, RZ ;  /* 0x0000001a21217227 */ /* 0x000fe200078e00ff */
[----:B------:R-:W-:-:S05]  /*6dc0*/  IADD3 R29, P2, PT, R29, R30, RZ ;  /* 0x0000001e1d1d7210 */ /* 0x000fca0007f5e0ff */
[----:B------:R-:W-:-:S04]  /*6dd0*/  IMAD.WIDE.U32 R30, R29, R24, RZ ;  /* 0x000000181d1e7225 */ /* 0x000fc800078e00ff */
[----:B------:R-:W-:Y:S01]  /*6de0*/  IMAD R27, R29, R25, R31 ;  /* 0x000000191d1b7224 */ /* 0x000fe200078e021f */
[----:B------:R-:W-:Y:S01]  /*6df0*/  IADD3 R31, P3, PT, -R30, R28, RZ ;  /* 0x0000001c1e1f7210 */ /* 0x000fe20007f7e1ff */
[----:B------:R-:W-:-:S03]  /*6e00*/  IMAD.X R28, RZ, RZ, R33, P0 ;  /* 0x000000ffff1c7224 */ /* 0x000fc600000e0621 */
[----:B------:R-:W-:Y:S02]  /*6e10*/  ISETP.GE.U32.AND P0, PT, R31, R24, PT ;  /* 0x000000181f00720c */ /* 0x000fe40003f06070 */
[----:B------:R-:W-:-:S05]  /*6e20*/  IADD3.X R28, PT, PT, RZ, R28, RZ, P2, !PT ;  /* 0x0000001cff1c7210 */ /* 0x000fca00017fe4ff */
[----:B------:R-:W-:-:S05]  /*6e30*/  IMAD R27, R28, R24, R27 ;  /* 0x000000181c1b7224 */ /* 0x000fca00078e021b */
[----:B------:R-:W-:Y:S02]  /*6e40*/  IADD3.X R27, PT, PT, ~R27, R26, RZ, P3, !PT ;  /* 0x0000001a1b1b7210 */ /* 0x000fe40001ffe5ff */
[----:B------:R-:W-:Y:S02]  /*6e50*/  IADD3 R26, P3, PT, R31, -R24, RZ ;  /* 0x800000181f1a7210 */ /* 0x000fe40007f7e0ff */
[----:B------:R-:W-:-:S04]  /*6e60*/  ISETP.GE.U32.AND.EX P0, PT, R27, R25, PT, P0 ;  /* 0x000000191b00720c */ /* 0x000fc80003f06100 */
[----:B------:R-:W-:-:S04]  /*6e70*/  SEL R31, R26, R31, P0 ;  /* 0x0000001f1a1f7207 */ /* 0x000fc80000000000 */
[----:B------:R-:W-:Y:S01]  /*6e80*/  ISETP.GE.U32.AND P2, PT, R31, R24, PT ;  /* 0x000000181f00720c */ /* 0x000fe20003f46070 */
[----:B------:R-:W-:Y:S01]  /*6e90*/  IMAD.X R24, R27, 0x1, ~R25, P3 ;  /* 0x000000011b187824 */ /* 0x000fe200018e0e19 */
[----:B------:R-:W-:-:S04]  /*6ea0*/  IADD3 R26, P3, PT, R29, 0x1, RZ ;  /* 0x000000011d1a7810 */ /* 0x000fc80007f7e0ff */
[----:B------:R-:W-:Y:S02]  /*6eb0*/  SEL R24, R24, R27, P0 ;  /* 0x0000001b18187207 */ /* 0x000fe40000000000 */
[-C--:B------:R-:W-:Y:S02]  /*6ec0*/  IADD3.X R27, PT, PT, RZ, R28.reuse, RZ, P3, !PT ;  /* 0x0000001cff1b7210 */ /* 0x080fe40001ffe4ff */
[----:B------:R-:W-:Y:S02]  /*6ed0*/  SEL R26, R26, R29, P0 ;  /* 0x0000001d1a1a7207 */ /* 0x000fe40000000000 */
[----:B------:R-:W-:Y:S02]  /*6ee0*/  SEL R27, R27, R28, P0 ;  /* 0x0000001c1b1b7207 */ /* 0x000fe40000000000 */
[----:B------:R-:W-:Y:S02]  /*6ef0*/  ISETP.GE.U32.AND.EX P0, PT, R24, R25, PT, P2 ;  /* 0x000000191800720c */ /* 0x000fe40003f06120 */
[----:B------:R-:W-:-:S04]  /*6f00*/  IADD3 R25, P2, PT, R26, 0x1, RZ ;  /* 0x000000011a197810 */ /* 0x000fc80007f5e0ff */
[-C--:B------:R-:W-:Y:S02]  /*6f10*/  IADD3.X R24, PT, PT, RZ, R27.reuse, RZ, P2, !PT ;  /* 0x0000001bff187210 */ /* 0x080fe400017fe4ff */
[----:B------:R-:W-:Y:S02]  /*6f20*/  SEL R25, R25, R26, P0 ;  /* 0x0000001a19197207 */ /* 0x000fe40000000000 */
[----:B------:R-:W-:Y:S02]  /*6f30*/  SEL R27, R24, R27, P0 ;  /* 0x0000001b181b7207 */ /* 0x000fe40000000000 */
[----:B------:R-:W-:Y:S02]  /*6f40*/  IADD3 R24, P3, PT, RZ, -R25, RZ ;  /* 0x80000019ff187210 */ /* 0x000fe40007f7e0ff */
[----:B------:R-:W-:Y:S02]  /*6f50*/  ISETP.NE.U32.AND P0, PT, R14, RZ, PT ;  /* 0x000000ff0e00720c */ /* 0x000fe40003f05070 */
[----:B------:R-:W-:Y:S01]  /*6f60*/  ISETP.GE.AND P2, PT, R13, RZ, PT ;  /* 0x000000ff0d00720c */ /* 0x000fe20003f46270 */
[----:B------:R-:W-:Y:S01]  /*6f70*/  IMAD.X R14, RZ, RZ, ~R27, P3 ;  /* 0x000000ffff0e7224 */ /* 0x000fe200018e0e1b */
[----:B------:R-:W-:-:S02]  /*6f80*/  MOV R13, 0x0 ;  /* 0x00000000000d7802 */ /* 0x000fc40000000f00 */
[----:B------:R-:W-:Y:S02]  /*6f90*/  ISETP.NE.AND.EX P0, PT, R11, RZ, PT, P0 ;  /* 0x000000ff0b00720c */ /* 0x000fe40003f05300 */
[----:B------:R-:W-:Y:S02]  /*6fa0*/  SEL R24, R24, R25, !P2 ;  /* 0x0000001918187207 */ /* 0x000fe40005000000 */
[----:B------:R-:W-:Y:S02]  /*6fb0*/  SEL R14, R14, R27, !P2 ;  /* 0x0000001b0e0e7207 */ /* 0x000fe40005000000 */
[----:B------:R-:W-:Y:S02]  /*6fc0*/  SEL R24, R24, 0xffffffff, P0 ;  /* 0xffffffff18187807 */ /* 0x000fe40000000000 */
[----:B------:R-:W-:Y:S01]  /*6fd0*/  SEL R25, R14, 0xffffffff, P0 ;  /* 0xffffffff0e197807 */ /* 0x000fe20000000000 */
[----:B------:R-:W-:Y:S06]  /*6fe0*/  RET.REL.NODEC R12 `(contiguous_reduce2) ;  /* 0xffffff900c047950 */ /* 0x000fec0003c3ffff */
        .weak           $__internal_3_$__cuda_sm20_rem_s64
        .type           $__internal_3_$__cuda_sm20_rem_s64,@function
        .size           $__internal_3_$__cuda_sm20_rem_s64,(.L_x_158 - $__internal_3_$__cuda_sm20_rem_s64)
$__internal_3_$__cuda_sm20_rem_s64:
[-C--:B------:R-:W-:Y:S02]  /*6ff0*/  IADD3 R7, P1, PT, RZ, -R24.reuse, RZ ;  /* 0x80000018ff077210 */ /* 0x080fe40007f3e0ff */
[----:B------:R-:W-:Y:S02]  /*7000*/  ISETP.GE.AND P0, PT, R21, RZ, PT ;  /* 0x000000ff1500720c */ /* 0x000fe40003f06270 */
[-C--:B------:R-:W-:Y:S02]  /*7010*/  IADD3.X R12, PT, PT, RZ, ~R21.reuse, RZ, P1, !PT ;  /* 0x80000015ff0c7210 */ /* 0x080fe40000ffe4ff */
[----:B------:R-:W-:Y:S02]  /*7020*/  SEL R6, R7, R24, !P0 ;  /* 0x0000001807067207 */ /* 0x000fe40004000000 */
[----:B------:R-:W-:-:S04]  /*7030*/  SEL R7, R12, R21, !P0 ;  /* 0x000000150c077207 */ /* 0x000fc80004000000 */
[----:B------:R-:W0:Y:S08]  /*7040*/  I2F.U64.RP R25, R6 ;  /* 0x0000000600197312 */ /* 0x000e300000309000 */
[----:B0-----:R-:W0:Y:S02]  /*7050*/  MUFU.RCP R25, R25 ;  /* 0x0000001900197308 */ /* 0x001e240000001000 */
[----:B0-----:R-:W-:-:S06]  /*7060*/  VIADD R12, R25, 0x1ffffffe ;  /* 0x1ffffffe190c7836 */ /* 0x001fcc0000000000 */
[----:B------:R-:W0:Y:S02]  /*7070*/  F2I.U64.TRUNC R12, R12 ;  /* 0x0000000c000c7311 */ /* 0x000e24000020d800 */
[----:B0-----:R-:W-:-:S04]  /*7080*/  IMAD.WIDE.U32 R14, R12, R6, RZ ;  /* 0x000000060c0e7225 */ /* 0x001fc800078e00ff */
[----:B------:R-:W-:Y:S01]  /*7090*/  IMAD R15, R12, R7, R15 ;  /* 0x000000070c0f7224 */ /* 0x000fe200078e020f */
[----:B------:R-:W-:-:S03]  /*70a0*/  IADD3 R27, P0, PT, RZ, -R14, RZ ;  /* 0x8000000eff1b7210 */ /* 0x000fc60007f1e0ff */
[----:B------:R-:W-:Y:S02]  /*70b0*/  IMAD R15, R13, R6, R15 ;  /* 0x000000060d0f7224 */ /* 0x000fe400078e020f */
[----:B------:R-:W-:-:S03]  /*70c0*/  IMAD.HI.U32 R14, R12, R27, RZ ;  /* 0x0000001b0c0e7227 */ /* 0x000fc600078e00ff */
[----:B------:R-:W-:Y:S02]  /*70d0*/  IADD3.X R29, PT, PT, RZ, ~R15, RZ, P0, !PT ;  /* 0x8000000fff1d7210 */ /* 0x000fe400007fe4ff */
[----:B------:R-:W-:-:S03]  /*70e0*/  MOV R15, R12 ;  /* 0x0000000c000f7202 */ /* 0x000fc60000000f00 */
[-C--:B------:R-:W-:Y:S02]  /*70f0*/  IMAD R31, R13, R29.reuse, RZ ;  /* 0x0000001d0d1f7224 */ /* 0x080fe400078e02ff */
[----:B------:R-:W-:-:S04]  /*7100*/  IMAD.WIDE.U32 R14, P0, R12, R29, R14 ;  /* 0x0000001d0c0e7225 */ /* 0x000fc8000780000e */
[----:B------:R-:W-:-:S04]  /*7110*/  IMAD.HI.U32 R25, R13, R29, RZ ;  /* 0x0000001d0d197227 */ /* 0x000fc800078e00ff */
[----:B------:R-:W-:-:S04]  /*7120*/  IMAD.HI.U32 R14, P1, R13, R27, R14 ;  /* 0x0000001b0d0e7227 */ /* 0x000fc8000782000e */
[----:B------:R-:W-:Y:S01]  /*7130*/  IMAD.X R25, R25, 0x1, R13, P0 ;  /* 0x0000000119197824 */ /* 0x000fe200000e060d */
[----:B------:R-:W-:-:S04]  /*7140*/  IADD3 R15, P2, PT, R31, R14, RZ ;  /* 0x0000000e1f0f7210 */ /* 0x000fc80007f5e0ff */
[----:B------:R-:W-:Y:S01]  /*7150*/  IADD3.X R25, PT, PT, RZ, RZ, R25, P2, P1 ;  /* 0x000000ffff197210 */ /* 0x000fe200017e2419 */
[----:B------:R-:W-:Y:S01]  /*7160*/  IMAD.WIDE.U32 R12, R15, R6, RZ ;  /* 0x000000060f0c7225 */ /* 0x000fe200078e00ff */
[----:B------:R-:W-:-:S03]  /*7170*/  ISETP.GE.AND P1, PT, R19, RZ, PT ;  /* 0x000000ff1300720c */ /* 0x000fc60003f26270 */
[----:B------:R-:W-:Y:S01]  /*7180*/  IMAD R13, R15, R7, R13 ;  /* 0x000000070f0d7224 */ /* 0x000fe200078e020d */
[----:B------:R-:W-:-:S03]  /*7190*/  IADD3 R27, P0, PT, RZ, -R12, RZ ;  /* 0x8000000cff1b7210 */ /* 0x000fc60007f1e0ff */
[----:B------:R-:W-:Y:S02]  /*71a0*/  IMAD R13, R25, R6, R13 ;  /* 0x00000006190d7224 */ /* 0x000fe400078e020d */
[----:B------:R-:W-:-:S03]  /*71b0*/  IMAD.HI.U32 R14, R15, R27, RZ ;  /* 0x0000001b0f0e7227 */ /* 0x000fc600078e00ff */
[----:B------:R-:W-:Y:S02]  /*71c0*/  IADD3.X R12, PT, PT, RZ, ~R13, RZ, P0, !PT ;  /* 0x8000000dff0c7210 */ /* 0x000fe400007fe4ff */
[----:B------:R-:W-:-:S03]  /*71d0*/  IADD3 R13, P4, PT, RZ, -R18, RZ ;  /* 0x80000012ff0d7210 */ /* 0x000fc60007f9e0ff */
[----:B------:R-:W-:-:S04]  /*71e0*/  IMAD.WIDE.U32 R14, P0, R15, R12, R14 ;  /* 0x0000000c0f0e7225 */ /* 0x000fc8000780000e */
[----:B------:R-:W-:Y:S01]  /*71f0*/  IMAD.HI.U32 R14, P2, R25, R27, R14 ;  /* 0x0000001b190e7227 */ /* 0x000fe2000784000e */
[----:B------:R-:W-:-:S03]  /*7200*/  SEL R15, R13, R18, !P1 ;  /* 0x000000120d0f7207 */ /* 0x000fc60004800000 */
[----:B------:R-:W-:Y:S01]  /*7210*/  HFMA2 R13, -RZ, RZ, 0, 0 ;  /* 0x00000000ff0d7431 */ /* 0x000fe200000001ff */
[-C--:B------:R-:W-:Y:S01]  /*7220*/  IADD3.X R18, PT, PT, RZ, ~R19.reuse, RZ, P4, !PT ;  /* 0x80000013ff127210 */ /* 0x080fe200027fe4ff */
[CC--:B------:R-:W-:Y:S02]  /*7230*/  IMAD R27, R25.reuse, R12.reuse, RZ ;  /* 0x0000000c191b7224 */ /* 0x0c0fe400078e02ff */
[----:B------:R-:W-:Y:S01]  /*7240*/  IMAD.HI.U32 R12, R25, R12, RZ ;  /* 0x0000000c190c7227 */ /* 0x000fe200078e00ff */
[----:B------:R-:W-:Y:S02]  /*7250*/  SEL R19, R18, R19, !P1 ;  /* 0x0000001312137207 */ /* 0x000fe40004800000 */
[----:B------:R-:W-:Y:S01]  /*7260*/  IADD3 R14, P3, PT, R27, R14, RZ ;  /* 0x0000000e1b0e7210 */ /* 0x000fe20007f7e0ff */
[----:B------:R-:W-:-:S04]  /*7270*/  IMAD.X R25, R12, 0x1, R25, P0 ;  /* 0x000000010c197824 */ /* 0x000fc800000e0619 */
[----:B------:R-:W-:Y:S01]  /*7280*/  IMAD.HI.U32 R12, R14, R15, RZ ;  /* 0x0000000f0e0c7227 */ /* 0x000fe200078e00ff */
        /* <DEDUP_REMOVED lines=13> */
[----:B------:R-:W-:-:S04]  /*7360*/  MOV R27, 0x0 ;  /* 0x00000000001b7802 */ /* 0x000fc80000000f00 */
[----:B------:R-:W-:Y:S02]  /*7370*/  IADD3.X R19, PT, PT, ~R12, R19, RZ, P2, !PT ;  /* 0x000000130c137210 */ /* 0x000fe400017fe5ff */
[----:B------:R-:W-:Y:S02]  /*7380*/  IADD3 R13, P2, PT, R29, -R6, RZ ;  /* 0x800000061d0d7210 */ /* 0x000fe40007f5e0ff */
[CC--:B------:R-:W-:Y:S02]  /*7390*/  ISETP.GE.U32.AND.EX P0, PT, R19.reuse, R7.reuse, PT, P0 ;  /* 0x000000071300720c */ /* 0x0c0fe40003f06100 */
[----:B------:R-:W-:Y:S02]  /*73a0*/  IADD3.X R15, PT, PT, R19, ~R7, RZ, P2, !PT ;  /* 0x80000007130f7210 */ /* 0x000fe400017fe4ff */
[----:B------:R-:W-:Y:S02]  /*73b0*/  SEL R13, R13, R29, P0 ;  /* 0x0000001d0d0d7207 */ /* 0x000fe40000000000 */
[----:B------:R-:W-:-:S02]  /*73c0*/  SEL R15, R15, R19, P0 ;  /* 0x000000130f0f7207 */ /* 0x000fc40000000000 */
[CC--:B------:R-:W-:Y:S02]  /*73d0*/  ISETP.GE.U32.AND P0, PT, R13.reuse, R6.reuse, PT ;  /* 0x000000060d00720c */ /* 0x0c0fe40003f06070 */
[----:B------:R-:W-:Y:S02]  /*73e0*/  IADD3 R6, P2, PT, R13, -R6, RZ ;  /* 0x800000060d067210 */ /* 0x000fe40007f5e0ff */
[----:B------:R-:W-:-:S03]  /*73f0*/  ISETP.GE.U32.AND.EX P0, PT, R15, R7, PT, P0 ;  /* 0x000000070f00720c */ /* 0x000fc60003f06100 */
[----:B------:R-:W-:Y:S01]  /*7400*/  IMAD.X R7, R15, 0x1, ~R7, P2 ;  /* 0x000000010f077824 */ /* 0x000fe200010e0e07 */
[----:B------:R-:W-:-:S04]  /*7410*/  SEL R6, R6, R13, P0 ;  /* 0x0000000d06067207 */ /* 0x000fc80000000000 */
[----:B------:R-:W-:Y:S02]  /*7420*/  SEL R7, R7, R15, P0 ;  /* 0x0000000f07077207 */ /* 0x000fe40000000000 */
[-C--:B------:R-:W-:Y:S02]  /*7430*/  IADD3 R13, P2, PT, RZ, -R6.reuse, RZ ;  /* 0x80000006ff0d7210 */ /* 0x080fe40007f5e0ff */
[----:B------:R-:W-:Y:S02]  /*7440*/  ISETP.NE.U32.AND P0, PT, R24, RZ, PT ;  /* 0x000000ff1800720c */ /* 0x000fe40003f05070 */
[----:B------:R-:W-:Y:S02]  /*7450*/  IADD3.X R12, PT, PT, RZ, ~R7, RZ, P2, !PT ;  /* 0x80000007ff0c7210 */ /* 0x000fe400017fe4ff */
[----:B------:R-:W-:Y:S02]  /*7460*/  ISETP.NE.AND.EX P0, PT, R21, RZ, PT, P0 ;  /* 0x000000ff1500720c */ /* 0x000fe40003f05300 */
[----:B------:R-:W-:-:S02]  /*7470*/  SEL R6, R13, R6, !P1 ;  /* 0x000000060d067207 */ /* 0x000fc40004800000 */
[----:B------:R-:W-:Y:S02]  /*7480*/  SEL R7, R12, R7, !P1 ;  /* 0x000000070c077207 */ /* 0x000fe40004800000 */
[----:B------:R-:W-:Y:S02]  /*7490*/  SEL R6, R6, 0xffffffff, P0 ;  /* 0xffffffff06067807 */ /* 0x000fe40000000000 */
[----:B------:R-:W-:Y:S01]  /*74a0*/  SEL R7, R7, 0xffffffff, P0 ;  /* 0xffffffff07077807 */ /* 0x000fe20000000000 */
[----:B------:R-:W-:Y:S06]  /*74b0*/  RET.REL.NODEC R26 `(contiguous_reduce2) ;  /* 0xffffff881ad07950 */ /* 0x000fec0003c3ffff */
.L_x_149:
        /* <DEDUP_REMOVED lines=12> */
.L_x_158:


//--------------------- .text.contiguous_reduce   --------------------------
	.section	.text.contiguous_reduce,"ax",@progbits
	.align	128
        .global         contiguous_reduce
        .type           contiguous_reduce,@function
        .size           contiguous_reduce,(.L_x_162 - contiguous_reduce)
        .other          contiguous_reduce,@"STO_CUDA_ENTRY STV_DEFAULT"
contiguous_reduce:
.text.contiguous_reduce:
[----:B------:R-:W-:Y:S01]  /*0000*/  LDC R1, c[0x0][0x37c] ;  /* 0x0000df00ff017b82 */ /* 0x000fe20000000800 */
[----:B------:R-:W0:Y:S01]  /*0010*/  S2R R0, SR_CTAID.X ;  /* 0x0000000000007919 */ /* 0x000e220000002500 */
[----:B------:R-:W0:Y:S01]  /*0020*/  LDCU UR8, c[0x0][0x360] ;  /* 0x00006c00ff0877ac */ /* 0x000e220008000800 */
[----:B------:R-:W1:Y:S01]  /*0030*/  S2R R2, SR_TID.X ;  /* 0x0000000000027919 */ /* 0x000e620000002100 */
[----:B------:R-:W2:Y:S01]  /*0040*/  LDCU.64 UR10, c[0x0][0x390] ;  /* 0x00007200ff0a77ac */ /* 0x000ea20008000a00 */
[----:B------:R-:W3:Y:S01]  /*0050*/  LDCU.64 UR6, c[0x0][0x358] ;  /* 0x00006b00ff0677ac */ /* 0x000ee20008000a00 */
[----:B0-----:R-:W-:-:S04]  /*0060*/  IMAD R3, R0, UR8, RZ ;  /* 0x0000000800037c24 */ /* 0x001fc8000f8e02ff */
[----:B-1----:R-:W-:-:S05]  /*0070*/  IMAD R9, R3, 0x2, R2 ;  /* 0x0000000203097824 */ /* 0x002fca00078e0202 */
[----:B------:R-:W-:-:S04]  /*0080*/  IADD3 R3, PT, PT, R9, UR8, RZ ;  /* 0x0000000809037c10 */ /* 0x000fc8000fffe0ff */
[----:B--2---:R-:W-:-:S04]  /*0090*/  ISETP.GE.U32.AND P0, PT, R3, UR10, PT ;  /* 0x0000000a03007c0c */ /* 0x004fc8000bf06070 */
[----:B------:R-:W-:-:S13]  /*00a0*/  ISETP.GE.U32.AND.EX P0, PT, RZ, UR11, PT, P0 ;  /* 0x0000000bff007c0c */ /* 0x000fda000bf06100 */
[----:B------:R-:W0:Y:S08]  /*00b0*/  @!P0 LDC.64 R6, c[0x0][0x388] ;  /* 0x0000e200ff068b82 */ /* 0x000e300000000a00 */
[----:B------:R-:W1:Y:S01]  /*00c0*/  @!P0 LDC.64 R4, c[0x0][0x388] ;  /* 0x0000e200ff048b82 */ /* 0x000e620000000a00 */
[----:B0-----:R-:W-:-:S04]  /*00d0*/  @!P0 LEA R6, P1, R3, R6, 0x2 ;  /* 0x0000000603068211 */ /* 0x001fc800078210ff */
[----:B------:R-:W-:Y:S01]  /*00e0*/  @!P0 LEA.HI.X R7, R3, R7, RZ, 0x2, P1 ;  /* 0x0000000703078211 */ /* 0x000fe200008f14ff */
[----:B-1----:R-:W-:-:S05]  /*00f0*/  @!P0 IMAD.WIDE.U32 R4, R9, 0x4, R4 ;  /* 0x0000000409048825 */ /* 0x002fca00078e0004 */
[----:B---3--:R-:W2:Y:S04]  /*0100*/  @!P0 LDG.E R7, desc[UR6][R6.64] ;  /* 0x0000000606078981 */ /* 0x008ea8000c1e1900 */
[----:B------:R-:W2:Y:S01]  /*0110*/  @!P0 LDG.E R4, desc[UR6][R4.64] ;  /* 0x0000000604048981 */ /* 0x000ea2000c1e1900 */
[----:B------:R-:W0:Y:S01]  /*0120*/  S2UR UR5, SR_CgaCtaId ;  /* 0x00000000000579c3 */ /* 0x000e220000008800 */
[----:B------:R-:W-:Y:S02]  /*0130*/  UMOV UR4, 0x400 ;  /* 0x0000040000047882 */ /* 0x000fe40000000000 */
[----:B0-----:R-:W-:-:S06]  /*0140*/  ULEA UR4, UR5, UR4, 0x18 ;  /* 0x0000000405047291 */ /* 0x001fcc000f8ec0ff */
[----:B------:R-:W-:-:S05]  /*0150*/  LEA R3, R2, UR4, 0x2 ;  /* 0x0000000402037c11 */ /* 0x000fca000f8e10ff */
[----:B------:R0:W-:Y:S01]  /*0160*/  STS [R3], RZ ;  /* 0x000000ff03007388 */ /* 0x0001e20000000800 */
[----:B------:R-:W-:Y:S01]  /*0170*/  IMAD.U32 R8, RZ, RZ, UR8 ;  /* 0x00000008ff087e24 */ /* 0x000fe2000f8e00ff */
[----:B------:R-:W-:Y:S01]  /*0180*/  BSSY.RECONVERGENT B0, `(.L_x_150) ;  /* 0x0000010000007945 */ /* 0x000fe20003800200 */
[----:B------:R-:W-:-:S03]  /*0190*/  ISETP.GT.U32.AND P1, PT, R2, 0x1f, PT ;  /* 0x0000001f0200780c */ /* 0x000fc60003f24070 */
[----:B------:R-:W-:Y:S01]  /*01a0*/  ISETP.GE.U32.AND P2, PT, R8, 0x42, PT ;  /* 0x000000420800780c */ /* 0x000fe20003f46070 */
[----:B--2---:R-:W-:-:S04]  /*01b0*/  @!P0 FADD R10, R4, R7 ;  /* 0x00000007040a8221 */ /* 0x004fc80000000000 */
[----:B------:R-:W-:-:S05]  /*01c0*/  @!P0 FADD R10, RZ, R10 ;  /* 0x0000000aff0a8221 */ /* 0x000fca0000000000 */
[----:B------:R0:W-:Y:S01]  /*01d0*/  @!P0 STS [R3], R10 ;  /* 0x0000000a03008388 */ /* 0x0001e20000000800 */
[----:B------:R-:W-:Y:S05]  /*01e0*/  @!P0 BRA `(.L_x_151) ;  /* 0x0000000000248947 */ /* 0x000fea0003800000 */
[----:B------:R-:W-:-:S04]  /*01f0*/  ISETP.GE.U32.AND P0, PT, R9, UR10, PT ;  /* 0x0000000a09007c0c */ /* 0x000fc8000bf06070 */
[----:B------:R-:W-:-:S13]  /*0200*/  ISETP.GE.U32.AND.EX P0, PT, RZ, UR11, PT, P0 ;  /* 0x0000000bff007c0c */ /* 0x000fda000bf06100 */
[----:B------:R-:W-:Y:S05]  /*0210*/  @P0 BRA `(.L_x_151) ;  /* 0x0000000000180947 */ /* 0x000fea0003800000 */
[----:B------:R-:W1:Y:S02]  /*0220*/  LDCU.64 UR4, c[0x0][0x388] ;  /* 0x00007100ff0477ac */ /* 0x000e640008000a00 */
[----:B-1----:R-:W-:-:S04]  /*0230*/  LEA R4, P0, R9, UR4, 0x2 ;  /* 0x0000000409047c11 */ /* 0x002fc8000f8010ff */
[----:B------:R-:W-:-:S05]  /*0240*/  LEA.HI.X R5, R9, UR5, RZ, 0x2, P0 ;  /* 0x0000000509057c11 */ /* 0x000fca00080f14ff */
[----:B------:R-:W2:Y:S02]  /*0250*/  LDG.E R4, desc[UR6][R4.64] ;  /* 0x0000000604047981 */ /* 0x000ea4000c1e1900 */
[----:B--2---:R-:W-:-:S05]  /*0260*/  FADD R6, RZ, R4 ;  /* 0x00000004ff067221 */ /* 0x004fca0000000000 */
[----:B------:R1:W-:Y:S02]  /*0270*/  STS [R3], R6 ;  /* 0x0000000603007388 */ /* 0x0003e40000000800 */
.L_x_151:
[----:B------:R-:W-:Y:S05]  /*0280*/  BSYNC.RECONVERGENT B0 ;  /* 0x0000000000007941 */ /* 0x000fea0003800200 */
.L_x_150:
[----:B------:R-:W-:Y:S06]  /*0290*/  BAR.SYNC.DEFER_BLOCKING 0x0 ;  /* 0x0000000000007b1d */ /* 0x000fec0000010000 */
[----:B------:R-:W-:Y:S05]  /*02a0*/  @!P2 BRA `(.L_x_152) ;  /* 0x00000000002ca947 */ /* 0x000fea0003800000 */
.L_x_153:
[----:B------:R-:W-:-:S04]  /*02b0*/  SHF.R.U32.HI R7, RZ, 0x1, R8 ;  /* 0x00000001ff077819 */ /* 0x000fc80000011608 */
[----:B------:R-:W-:-:S13]  /*02c0*/  ISETP.GE.U32.AND P0, PT, R2, R7, PT ;  /* 0x000000070200720c */ /* 0x000fda0003f06070 */
[----:B------:R-:W-:Y:S01]  /*02d0*/  @!P0 LEA R4, R7, R3, 0x2 ;  /* 0x0000000307048211 */ /* 0x000fe200078e10ff */
[----:B------:R-:W-:Y:S05]  /*02e0*/  @!P0 LDS R5, [R3] ;  /* 0x0000000003058984 */ /* 0x000fea0000000800 */
[----:B------:R-:W1:Y:S02]  /*02f0*/  @!P0 LDS R4, [R4] ;  /* 0x0000000004048984 */ /* 0x000e640000000800 */
[----:B-1----:R-:W-:-:S05]  /*0300*/  @!P0 FADD R6, R4, R5 ;  /* 0x0000000504068221 */ /* 0x002fca0000000000 */
[----:B------:R2:W-:Y:S01]  /*0310*/  @!P0 STS [R3], R6 ;  /* 0x0000000603008388 */ /* 0x0005e20000000800 */
[----:B------:R-:W-:Y:S01]  /*0320*/  BAR.SYNC.DEFER_BLOCKING 0x0 ;  /* 0x0000000000007b1d */ /* 0x000fe20000010000 */
[----:B------:R-:W-:Y:S01]  /*0330*/  ISETP.GT.U32.AND P0, PT, R8, 0x83, PT ;  /* 0x000000830800780c */ /* 0x000fe20003f04070 */
[----:B------:R-:W-:-:S12]  /*0340*/  IMAD.MOV.U32 R8, RZ, RZ, R7 ;  /* 0x000000ffff087224 */ /* 0x000fd800078e0007 */
[----:B--2---:R-:W-:Y:S05]  /*0350*/  @P0 BRA `(.L_x_153) ;  /* 0xfffffffc00d40947 */ /* 0x004fea000383ffff */
.L_x_152:
[----:B------:R-:W-:Y:S05]  /*0360*/  @P1 EXIT ;  /* 0x000000000000194d */ /* 0x000fea0003800000 */
[----:B------:R-:W-:Y:S01]  /*0370*/  LDS R4, [R3+0x80] ;  /* 0x0000800003047984 */ /* 0x000fe20000000800 */
[----:B------:R-:W-:-:S03]  /*0380*/  ISETP.NE.AND P0, PT, R2, RZ, PT ;  /* 0x000000ff0200720c */ /* 0x000fc60003f05270 */
[----:B------:R-:W2:Y:S02]  /*0390*/  LDS R5, [R3] ;  /* 0x0000000003057984 */ /* 0x000ea40000000800 */
[----:B--2---:R-:W-:-:S05]  /*03a0*/  FADD R4, R4, R5 ;  /* 0x0000000504047221 */ /* 0x004fca0000000000 */
[----:B------:R-:W-:Y:S04]  /*03b0*/  STS [R3], R4 ;  /* 0x0000000403007388 */ /* 0x000fe80000000800 */
[----:B------:R-:W-:Y:S04]  /*03c0*/  LDS R5, [R3+0x40] ;  /* 0x0000400003057984 */ /* 0x000fe80000000800 */
[----:B-1----:R-:W1:Y:S02]  /*03d0*/  LDS R6, [R3] ;  /* 0x0000000003067984 */ /* 0x002e640000000800 */
[----:B-1----:R-:W-:-:S05]  /*03e0*/  FADD R6, R5, R6 ;  /* 0x0000000605067221 */ /* 0x002fca0000000000 */
[----:B------:R-:W-:Y:S04]  /*03f0*/  STS [R3], R6 ;  /* 0x0000000603007388 */ /* 0x000fe80000000800 */
[----:B------:R-:W-:Y:S04]  /*0400*/  LDS R5, [R3+0x20] ;  /* 0x0000200003057984 */ /* 0x000fe80000000800 */
[----:B------:R-:W1:Y:S02]  /*0410*/  LDS R8, [R3] ;  /* 0x0000000003087984 */ /* 0x000e640000000800 */
[----:B-1----:R-:W-:-:S05]  /*0420*/  FADD R8, R5, R8 ;  /* 0x0000000805087221 */ /* 0x002fca0000000000 */
[----:B------:R-:W-:Y:S04]  /*0430*/  STS [R3], R8 ;  /* 0x0000000803007388 */ /* 0x000fe80000000800 */
[----:B------:R-:W-:Y:S04]  /*0440*/  LDS R5, [R3+0x10] ;  /* 0x0000100003057984 */ /* 0x000fe80000000800 */
[----:B0-----:R-:W0:Y:S02]  /*0450*/  LDS R10, [R3] ;  /* 0x00000000030a7984 */ /* 0x001e240000000800 */
        /* <DEDUP_REMOVED lines=12> */
[----:B------:R-:W-:-:S07]  /*0520*/  UMOV UR4, 0x400 ;  /* 0x0000040000047882 */ /* 0x000fce0000000000 */
[----:B0-----:R-:W0:Y:S01]  /*0530*/  LDC.64 R2, c[0x0][0x380] ;  /* 0x0000e000ff027b82 */ /* 0x001e220000000a00 */
[----:B-1----:R-:W-:Y:S01]  /*0540*/  ULEA UR4, UR5, UR4, 0x18 ;  /* 0x0000000405047291 */ /* 0x002fe2000f8ec0ff */
[----:B0-----:R-:W-:-:S08]  /*0550*/  IMAD.WIDE.U32 R2, R0, 0x4, R2 ;  /* 0x0000000400027825 */ /* 0x001fd000078e0002 */
[----:B------:R-:W0:Y:S04]  /*0560*/  LDS R5, [UR4] ;  /* 0x00000004ff057984 */ /* 0x000e280008000800 */
[----:B0-----:R-:W-:Y:S01]  /*0570*/  STG.E desc[UR6][R2.64], R5 ;  /* 0x0000000502007986 */ /* 0x001fe2000c101906 */
[----:B------:R-:W-:Y:S05]  /*0580*/  EXIT ;  /* 0x000000000000794d */ /* 0x000fea0003800000 */
.L_x_154:
        /* <DEDUP_REMOVED lines=15> */
.L_x_162:


//--------------------- .nv.shared.contiguous_reduce3 --------------------------
	.section	.nv.shared.contiguous_reduce3,"aw",@nobits
	.sectionflags	@""
	.align	16
	.zero		1024


//--------------------- .nv.shared.reserved.0     --------------------------
	.section	.nv.shared.reserved.0,"aw",@nobits
	.weak		__nv_reservedSMEM_offset_0_alias
	.size		__nv_reservedSMEM_offset_0_alias, 0, 64
	.other		__nv_reservedSMEM_offset_0_alias,@"STO_CUDA_RESERVED_SHARED STV_DEFAULT"
__nv_reservedSMEM_offset_0_alias:
	.zero		0
	.zero		64


//--------------------- .nv.shared.contiguous_reduce22 --------------------------
	.section	.nv.shared.contiguous_reduce22,"aw",@nobits
	.sectionflags	@""
	.align	16
	.zero		1024


//--------------------- .nv.shared.contiguous_reduce2 --------------------------
	.section	.nv.shared.contiguous_reduce2,"aw",@nobits
	.sectionflags	@""
	.align	16
	.zero		1024


//--------------------- .nv.shared.contiguous_reduce --------------------------
	.section	.nv.shared.contiguous_reduce,"aw",@nobits
	.sectionflags	@""
	.align	16
	.zero		1024


//--------------------- .nv.constant0.contiguous_reduce3 --------------------------
	.section	.nv.constant0.contiguous_reduce3,"a",@progbits
	.sectionflags	@""
	.align	4
.nv.constant0.contiguous_reduce3:
	.zero		952


//--------------------- .nv.constant0.contiguous_reduce22 --------------------------
	.section	.nv.constant0.contiguous_reduce22,"a",@progbits
	.sectionflags	@""
	.align	4
.nv.constant0.contiguous_reduce22:
	.zero		928


//--------------------- .nv.constant0.contiguous_reduce2 --------------------------
	.section	.nv.constant0.contiguous_reduce2,"a",@progbits
	.sectionflags	@""
	.align	4
.nv.constant0.contiguous_reduce2:
	.zero		952


//--------------------- .nv.constant0.contiguous_reduce --------------------------
	.section	.nv.constant0.contiguous_reduce,"a",@progbits
	.sectionflags	@""
	.align	4
.nv.constant0.contiguous_reduce:
	.zero		920


//--------------------- SYMBOLS --------------------------

	.type		.nv.reservedSmem.offset0,@object
	.size		.nv.reservedSmem.offset0,0x4
	.type		.nv.reservedSmem.cap,@object
	.size		.nv.reservedSmem.cap,0x4
